//
// Generated by NVIDIA NVVM Compiler
//
// Compiler Build ID: CL-36424714
// Cuda compilation tools, release 13.0, V13.0.88
// Based on NVVM 20.0.0
//

.version 9.0
.target sm_100
.address_size 64

	// .globl	_Z18init_curand_statesP17curandStateXORWOWy
.extern .func  (.param .b32 func_retval0) vprintf
(
	.param .b64 vprintf_param_0,
	.param .b64 vprintf_param_1
)
;
.global .align 4 .b8 precalc_xorwow_matrix[102400];
.global .align 4 .b8 precalc_xorwow_offset_matrix[102400];
.global .align 4 .b8 mrg32k3aM1[2304];
.global .align 4 .b8 mrg32k3aM2[2304];
.global .align 4 .b8 mrg32k3aM1SubSeq[2016];
.global .align 4 .b8 mrg32k3aM2SubSeq[2016];
.global .align 4 .b8 mrg32k3aM1Seq[2304];
.global .align 4 .b8 mrg32k3aM2Seq[2304];
.const .align 8 .b8 __cr_lgamma_table[72];
.global .align 1 .b8 $str$2[56] = {67, 111, 108, 108, 105, 115, 105, 111, 110, 32, 100, 101, 116, 101, 99, 116, 101, 100, 33, 32, 83, 116, 101, 112, 115, 32, 84, 97, 109, 101, 58, 32, 37, 108, 108, 117, 44, 32, 83, 116, 101, 112, 115, 32, 87, 105, 108, 100, 58, 32, 37, 108, 108, 117, 10};
.global .align 1 .b8 $str$3[44] = {66, 97, 116, 99, 104, 32, 99, 111, 109, 112, 108, 101, 116, 101, 100, 58, 32, 84, 111, 116, 97, 108, 32, 111, 112, 101, 114, 97, 116, 105, 111, 110, 115, 58, 32, 50, 94, 37, 46, 50, 108, 102, 10};

.visible .entry _Z18init_curand_statesP17curandStateXORWOWy(
	.param .u64 .ptr .align 1 _Z18init_curand_statesP17curandStateXORWOWy_param_0,
	.param .u64 _Z18init_curand_statesP17curandStateXORWOWy_param_1
)
{
	.reg .pred 	%p<24>;
	.reg .b32 	%r<413>;
	.reg .b64 	%rd<19>;

	ld.param.u64 	%rd8, [_Z18init_curand_statesP17curandStateXORWOWy_param_0];
	ld.param.u64 	%rd9, [_Z18init_curand_statesP17curandStateXORWOWy_param_1];
	cvta.to.global.u64 	%rd10, %rd8;
	mov.u32 	%r182, %ctaid.x;
	mov.u32 	%r183, %ntid.x;
	mov.u32 	%r184, %tid.x;
	mad.lo.s32 	%r185, %r182, %r183, %r184;
	cvt.s64.s32 	%rd18, %r185;
	mul.wide.s32 	%rd11, %r185, 48;
	add.s64 	%rd2, %rd10, %rd11;
	cvt.u32.u64 	%r186, %rd9;
	xor.b32  	%r187, %r186, -1429050551;
	mul.lo.s32 	%r188, %r187, 1099087573;
	{ .reg .b32 tmp; mov.b64 {tmp, %r189}, %rd9; }
	xor.b32  	%r190, %r189, -136515619;
	mul.lo.s32 	%r191, %r190, -1703105765;
	add.s32 	%r192, %r188, %r191;
	add.s32 	%r193, %r192, 6615241;
	add.s32 	%r194, %r188, 123456789;
	st.global.v2.u32 	[%rd2], {%r193, %r194};
	xor.b32  	%r195, %r188, 362436069;
	add.s32 	%r196, %r191, 521288629;
	st.global.v2.u32 	[%rd2+8], {%r195, %r196};
	xor.b32  	%r197, %r191, 88675123;
	add.s32 	%r198, %r188, 5783321;
	st.global.v2.u32 	[%rd2+16], {%r197, %r198};
	setp.eq.s32 	%p1, %r185, 0;
	@%p1 bra 	$L__BB0_42;
	mov.b32 	%r319, 0;
$L__BB0_2:
	and.b64  	%rd4, %rd18, 3;
	setp.eq.s64 	%p2, %rd4, 0;
	@%p2 bra 	$L__BB0_41;
	mul.wide.u32 	%rd12, %r319, 3200;
	mov.u64 	%rd13, precalc_xorwow_matrix;
	add.s64 	%rd5, %rd13, %rd12;
	cvt.u32.u64 	%r2, %rd4;
	mov.b32 	%r320, 0;
$L__BB0_4:
	mov.b32 	%r333, 0;
	mov.u32 	%r334, %r333;
	mov.u32 	%r335, %r333;
	mov.u32 	%r336, %r333;
	mov.u32 	%r337, %r333;
	mov.u32 	%r326, %r333;
$L__BB0_5:
	mul.wide.u32 	%rd14, %r326, 4;
	add.s64 	%rd15, %rd2, %rd14;
	ld.global.u32 	%r10, [%rd15+4];
	shl.b32 	%r11, %r326, 5;
	mov.b32 	%r332, 0;
$L__BB0_6:
	.pragma "nounroll";
	shr.u32 	%r203, %r10, %r332;
	and.b32  	%r204, %r203, 1;
	setp.eq.b32 	%p3, %r204, 1;
	not.pred 	%p4, %p3;
	add.s32 	%r205, %r11, %r332;
	mul.lo.s32 	%r206, %r205, 5;
	mul.wide.u32 	%rd16, %r206, 4;
	add.s64 	%rd6, %rd5, %rd16;
	@%p4 bra 	$L__BB0_8;
	ld.global.u32 	%r207, [%rd6];
	xor.b32  	%r337, %r337, %r207;
	ld.global.u32 	%r208, [%rd6+4];
	xor.b32  	%r336, %r336, %r208;
	ld.global.u32 	%r209, [%rd6+8];
	xor.b32  	%r335, %r335, %r209;
	ld.global.u32 	%r210, [%rd6+12];
	xor.b32  	%r334, %r334, %r210;
	ld.global.u32 	%r211, [%rd6+16];
	xor.b32  	%r333, %r333, %r211;
$L__BB0_8:
	and.b32  	%r213, %r203, 2;
	setp.eq.s32 	%p5, %r213, 0;
	@%p5 bra 	$L__BB0_10;
	ld.global.u32 	%r214, [%rd6+20];
	xor.b32  	%r337, %r337, %r214;
	ld.global.u32 	%r215, [%rd6+24];
	xor.b32  	%r336, %r336, %r215;
	ld.global.u32 	%r216, [%rd6+28];
	xor.b32  	%r335, %r335, %r216;
	ld.global.u32 	%r217, [%rd6+32];
	xor.b32  	%r334, %r334, %r217;
	ld.global.u32 	%r218, [%rd6+36];
	xor.b32  	%r333, %r333, %r218;
$L__BB0_10:
	and.b32  	%r220, %r203, 4;
	setp.eq.s32 	%p6, %r220, 0;
	@%p6 bra 	$L__BB0_12;
	ld.global.u32 	%r221, [%rd6+40];
	xor.b32  	%r337, %r337, %r221;
	ld.global.u32 	%r222, [%rd6+44];
	xor.b32  	%r336, %r336, %r222;
	ld.global.u32 	%r223, [%rd6+48];
	xor.b32  	%r335, %r335, %r223;
	ld.global.u32 	%r224, [%rd6+52];
	xor.b32  	%r334, %r334, %r224;
	ld.global.u32 	%r225, [%rd6+56];
	xor.b32  	%r333, %r333, %r225;
$L__BB0_12:
	and.b32  	%r227, %r203, 8;
	setp.eq.s32 	%p7, %r227, 0;
	@%p7 bra 	$L__BB0_14;
	ld.global.u32 	%r228, [%rd6+60];
	xor.b32  	%r337, %r337, %r228;
	ld.global.u32 	%r229, [%rd6+64];
	xor.b32  	%r336, %r336, %r229;
	ld.global.u32 	%r230, [%rd6+68];
	xor.b32  	%r335, %r335, %r230;
	ld.global.u32 	%r231, [%rd6+72];
	xor.b32  	%r334, %r334, %r231;
	ld.global.u32 	%r232, [%rd6+76];
	xor.b32  	%r333, %r333, %r232;
$L__BB0_14:
	and.b32  	%r234, %r203, 16;
	setp.eq.s32 	%p8, %r234, 0;
	@%p8 bra 	$L__BB0_16;
	ld.global.u32 	%r235, [%rd6+80];
	xor.b32  	%r337, %r337, %r235;
	ld.global.u32 	%r236, [%rd6+84];
	xor.b32  	%r336, %r336, %r236;
	ld.global.u32 	%r237, [%rd6+88];
	xor.b32  	%r335, %r335, %r237;
	ld.global.u32 	%r238, [%rd6+92];
	xor.b32  	%r334, %r334, %r238;
	ld.global.u32 	%r239, [%rd6+96];
	xor.b32  	%r333, %r333, %r239;
$L__BB0_16:
	and.b32  	%r241, %r203, 32;
	setp.eq.s32 	%p9, %r241, 0;
	@%p9 bra 	$L__BB0_18;
	ld.global.u32 	%r242, [%rd6+100];
	xor.b32  	%r337, %r337, %r242;
	ld.global.u32 	%r243, [%rd6+104];
	xor.b32  	%r336, %r336, %r243;
	ld.global.u32 	%r244, [%rd6+108];
	xor.b32  	%r335, %r335, %r244;
	ld.global.u32 	%r245, [%rd6+112];
	xor.b32  	%r334, %r334, %r245;
	ld.global.u32 	%r246, [%rd6+116];
	xor.b32  	%r333, %r333, %r246;
$L__BB0_18:
	and.b32  	%r248, %r203, 64;
	setp.eq.s32 	%p10, %r248, 0;
	@%p10 bra 	$L__BB0_20;
	ld.global.u32 	%r249, [%rd6+120];
	xor.b32  	%r337, %r337, %r249;
	ld.global.u32 	%r250, [%rd6+124];
	xor.b32  	%r336, %r336, %r250;
	ld.global.u32 	%r251, [%rd6+128];
	xor.b32  	%r335, %r335, %r251;
	ld.global.u32 	%r252, [%rd6+132];
	xor.b32  	%r334, %r334, %r252;
	ld.global.u32 	%r253, [%rd6+136];
	xor.b32  	%r333, %r333, %r253;
$L__BB0_20:
	and.b32  	%r255, %r203, 128;
	setp.eq.s32 	%p11, %r255, 0;
	@%p11 bra 	$L__BB0_22;
	ld.global.u32 	%r256, [%rd6+140];
	xor.b32  	%r337, %r337, %r256;
	ld.global.u32 	%r257, [%rd6+144];
	xor.b32  	%r336, %r336, %r257;
	ld.global.u32 	%r258, [%rd6+148];
	xor.b32  	%r335, %r335, %r258;
	ld.global.u32 	%r259, [%rd6+152];
	xor.b32  	%r334, %r334, %r259;
	ld.global.u32 	%r260, [%rd6+156];
	xor.b32  	%r333, %r333, %r260;
$L__BB0_22:
	and.b32  	%r262, %r203, 256;
	setp.eq.s32 	%p12, %r262, 0;
	@%p12 bra 	$L__BB0_24;
	ld.global.u32 	%r263, [%rd6+160];
	xor.b32  	%r337, %r337, %r263;
	ld.global.u32 	%r264, [%rd6+164];
	xor.b32  	%r336, %r336, %r264;
	ld.global.u32 	%r265, [%rd6+168];
	xor.b32  	%r335, %r335, %r265;
	ld.global.u32 	%r266, [%rd6+172];
	xor.b32  	%r334, %r334, %r266;
	ld.global.u32 	%r267, [%rd6+176];
	xor.b32  	%r333, %r333, %r267;
$L__BB0_24:
	and.b32  	%r269, %r203, 512;
	setp.eq.s32 	%p13, %r269, 0;
	@%p13 bra 	$L__BB0_26;
	ld.global.u32 	%r270, [%rd6+180];
	xor.b32  	%r337, %r337, %r270;
	ld.global.u32 	%r271, [%rd6+184];
	xor.b32  	%r336, %r336, %r271;
	ld.global.u32 	%r272, [%rd6+188];
	xor.b32  	%r335, %r335, %r272;
	ld.global.u32 	%r273, [%rd6+192];
	xor.b32  	%r334, %r334, %r273;
	ld.global.u32 	%r274, [%rd6+196];
	xor.b32  	%r333, %r333, %r274;
$L__BB0_26:
	and.b32  	%r276, %r203, 1024;
	setp.eq.s32 	%p14, %r276, 0;
	@%p14 bra 	$L__BB0_28;
	ld.global.u32 	%r277, [%rd6+200];
	xor.b32  	%r337, %r337, %r277;
	ld.global.u32 	%r278, [%rd6+204];
	xor.b32  	%r336, %r336, %r278;
	ld.global.u32 	%r279, [%rd6+208];
	xor.b32  	%r335, %r335, %r279;
	ld.global.u32 	%r280, [%rd6+212];
	xor.b32  	%r334, %r334, %r280;
	ld.global.u32 	%r281, [%rd6+216];
	xor.b32  	%r333, %r333, %r281;
$L__BB0_28:
	and.b32  	%r283, %r203, 2048;
	setp.eq.s32 	%p15, %r283, 0;
	@%p15 bra 	$L__BB0_30;
	ld.global.u32 	%r284, [%rd6+220];
	xor.b32  	%r337, %r337, %r284;
	ld.global.u32 	%r285, [%rd6+224];
	xor.b32  	%r336, %r336, %r285;
	ld.global.u32 	%r286, [%rd6+228];
	xor.b32  	%r335, %r335, %r286;
	ld.global.u32 	%r287, [%rd6+232];
	xor.b32  	%r334, %r334, %r287;
	ld.global.u32 	%r288, [%rd6+236];
	xor.b32  	%r333, %r333, %r288;
$L__BB0_30:
	and.b32  	%r290, %r203, 4096;
	setp.eq.s32 	%p16, %r290, 0;
	@%p16 bra 	$L__BB0_32;
	ld.global.u32 	%r291, [%rd6+240];
	xor.b32  	%r337, %r337, %r291;
	ld.global.u32 	%r292, [%rd6+244];
	xor.b32  	%r336, %r336, %r292;
	ld.global.u32 	%r293, [%rd6+248];
	xor.b32  	%r335, %r335, %r293;
	ld.global.u32 	%r294, [%rd6+252];
	xor.b32  	%r334, %r334, %r294;
	ld.global.u32 	%r295, [%rd6+256];
	xor.b32  	%r333, %r333, %r295;
$L__BB0_32:
	and.b32  	%r297, %r203, 8192;
	setp.eq.s32 	%p17, %r297, 0;
	@%p17 bra 	$L__BB0_34;
	ld.global.u32 	%r298, [%rd6+260];
	xor.b32  	%r337, %r337, %r298;
	ld.global.u32 	%r299, [%rd6+264];
	xor.b32  	%r336, %r336, %r299;
	ld.global.u32 	%r300, [%rd6+268];
	xor.b32  	%r335, %r335, %r300;
	ld.global.u32 	%r301, [%rd6+272];
	xor.b32  	%r334, %r334, %r301;
	ld.global.u32 	%r302, [%rd6+276];
	xor.b32  	%r333, %r333, %r302;
$L__BB0_34:
	and.b32  	%r304, %r203, 16384;
	setp.eq.s32 	%p18, %r304, 0;
	@%p18 bra 	$L__BB0_36;
	ld.global.u32 	%r305, [%rd6+280];
	xor.b32  	%r337, %r337, %r305;
	ld.global.u32 	%r306, [%rd6+284];
	xor.b32  	%r336, %r336, %r306;
	ld.global.u32 	%r307, [%rd6+288];
	xor.b32  	%r335, %r335, %r307;
	ld.global.u32 	%r308, [%rd6+292];
	xor.b32  	%r334, %r334, %r308;
	ld.global.u32 	%r309, [%rd6+296];
	xor.b32  	%r333, %r333, %r309;
$L__BB0_36:
	and.b32  	%r311, %r203, 32768;
	setp.eq.s32 	%p19, %r311, 0;
	@%p19 bra 	$L__BB0_38;
	ld.global.u32 	%r312, [%rd6+300];
	xor.b32  	%r337, %r337, %r312;
	ld.global.u32 	%r313, [%rd6+304];
	xor.b32  	%r336, %r336, %r313;
	ld.global.u32 	%r314, [%rd6+308];
	xor.b32  	%r335, %r335, %r314;
	ld.global.u32 	%r315, [%rd6+312];
	xor.b32  	%r334, %r334, %r315;
	ld.global.u32 	%r316, [%rd6+316];
	xor.b32  	%r333, %r333, %r316;
$L__BB0_38:
	add.s32 	%r332, %r332, 16;
	setp.ne.s32 	%p20, %r332, 32;
	@%p20 bra 	$L__BB0_6;
	mad.lo.s32 	%r317, %r326, -31, %r11;
	add.s32 	%r326, %r317, 1;
	setp.ne.s32 	%p21, %r326, 5;
	@%p21 bra 	$L__BB0_5;
	st.global.u32 	[%rd2+4], %r337;
	st.global.u32 	[%rd2+8], %r336;
	st.global.u32 	[%rd2+12], %r335;
	st.global.u32 	[%rd2+16], %r334;
	st.global.u32 	[%rd2+20], %r333;
	add.s32 	%r320, %r320, 1;
	setp.lt.u32 	%p22, %r320, %r2;
	@%p22 bra 	$L__BB0_4;
$L__BB0_41:
	shr.u64 	%rd7, %rd18, 2;
	add.s32 	%r319, %r319, 1;
	setp.gt.u64 	%p23, %rd18, 3;
	mov.u64 	%rd18, %rd7;
	@%p23 bra 	$L__BB0_2;
$L__BB0_42:
	mov.b32 	%r318, 0;
	st.global.v2.u32 	[%rd2+24], {%r318, %r318};
	st.global.u32 	[%rd2+32], %r318;
	mov.b64 	%rd17, 0;
	st.global.u64 	[%rd2+40], %rd17;
	ret;

}
	// .globl	_Z14generate_pathsP17curandStateXORWOWyyy
.visible .entry _Z14generate_pathsP17curandStateXORWOWyyy(
	.param .u64 .ptr .align 1 _Z14generate_pathsP17curandStateXORWOWyyy_param_0,
	.param .u64 _Z14generate_pathsP17curandStateXORWOWyyy_param_1,
	.param .u64 _Z14generate_pathsP17curandStateXORWOWyyy_param_2,
	.param .u64 _Z14generate_pathsP17curandStateXORWOWyyy_param_3
)
{
	.local .align 16 .b8 	__local_depot1[16];
	.reg .b64 	%SP;
	.reg .b64 	%SPL;
	.reg .pred 	%p<30>;
	.reg .b32 	%r<128>;
	.reg .b32 	%f<2>;
	.reg .b64 	%rd<117>;
	.reg .b64 	%fd<51>;

	mov.u64 	%SPL, __local_depot1;
	cvta.local.u64 	%SP, %SPL;
	ld.param.u64 	%rd39, [_Z14generate_pathsP17curandStateXORWOWyyy_param_0];
	ld.param.u64 	%rd112, [_Z14generate_pathsP17curandStateXORWOWyyy_param_1];
	ld.param.u64 	%rd111, [_Z14generate_pathsP17curandStateXORWOWyyy_param_2];
	ld.param.u64 	%rd107, [_Z14generate_pathsP17curandStateXORWOWyyy_param_3];
	cvta.to.global.u64 	%rd44, %rd39;
	mov.u32 	%r38, %ctaid.x;
	mov.u32 	%r39, %ntid.x;
	mov.u32 	%r40, %tid.x;
	mad.lo.s32 	%r41, %r38, %r39, %r40;
	mul.wide.s32 	%rd45, %r41, 48;
	add.s64 	%rd46, %rd44, %rd45;
	ld.global.v2.u32 	{%r117, %r123}, [%rd46];
	ld.global.v2.u32 	{%r119, %r120}, [%rd46+8];
	ld.global.v2.u32 	{%r121, %r122}, [%rd46+16];
	ld.global.v2.u32 	{%r7, %r8}, [%rd46+24];
	ld.global.f32 	%f1, [%rd46+32];
	ld.global.f64 	%fd1, [%rd46+40];
	mov.b32 	%r42, 1127219200;
	mov.b32 	%r43, -2147483648;
	mov.b64 	%fd2, {%r43, %r42};
	mov.b64 	%rd93, 0;
	mov.u64 	%rd104, %rd93;
	mov.u64 	%rd98, %rd107;
	mov.u64 	%rd109, %rd111;
	mov.u64 	%rd110, %rd112;
$L__BB1_1:
	add.s32 	%r15, %r117, 1236945408;
	add.s32 	%r118, %r117, 1449748;
	mov.b64 	%rd101, 0;
	mov.u64 	%rd108, %rd93;
$L__BB1_2:
	mov.u32 	%r22, %r122;
	add.s64 	%rd48, %rd98, %rd101;
	setp.lt.u64 	%p1, %rd48, -65536;
	@%p1 bra 	$L__BB1_4;
	add.s64 	%rd109, %rd109, 1;
	setp.eq.s64 	%p2, %rd109, 0;
	add.s64 	%rd49, %rd110, 1;
	and.b64  	%rd50, %rd49, 127;
	selp.b64 	%rd110, %rd50, %rd110, %p2;
$L__BB1_4:
	shr.u32 	%r44, %r123, 2;
	xor.b32  	%r45, %r44, %r123;
	shl.b32 	%r46, %r22, 4;
	shl.b32 	%r47, %r45, 1;
	xor.b32  	%r48, %r46, %r47;
	xor.b32  	%r49, %r48, %r22;
	xor.b32  	%r23, %r49, %r45;
	add.s32 	%r50, %r118, %r23;
	add.s32 	%r51, %r50, -1087311;
	mul.wide.u32 	%rd51, %r51, 4096;
	shr.u32 	%r52, %r119, 2;
	xor.b32  	%r53, %r52, %r119;
	shl.b32 	%r54, %r23, 4;
	shl.b32 	%r55, %r53, 1;
	xor.b32  	%r56, %r55, %r54;
	xor.b32  	%r57, %r56, %r53;
	xor.b32  	%r24, %r57, %r23;
	add.s32 	%r58, %r118, %r24;
	add.s32 	%r59, %r58, -1445770;
	and.b32  	%r60, %r59, 4095;
	cvt.u64.u32 	%rd52, %r60;
	add.s64 	%rd53, %rd51, %rd107;
	add.s64 	%rd21, %rd53, %rd52;
	setp.ge.u64 	%p3, %rd21, %rd107;
	@%p3 bra 	$L__BB1_6;
	add.s64 	%rd111, %rd111, 1;
	setp.eq.s64 	%p4, %rd111, 0;
	add.s64 	%rd54, %rd112, 1;
	and.b64  	%rd55, %rd54, 127;
	selp.b64 	%rd112, %rd55, %rd112, %p4;
$L__BB1_6:
	mov.u32 	%r61, %ctaid.x;
	mov.u32 	%r62, %ntid.x;
	mov.u32 	%r63, %tid.x;
	mad.lo.s32 	%r64, %r61, %r62, %r63;
	setp.ne.s32 	%p5, %r64, 0;
	setp.ne.s64 	%p6, %rd110, %rd112;
	setp.ne.s64 	%p7, %rd109, %rd111;
	or.pred  	%p8, %p6, %p7;
	add.s64 	%rd56, %rd98, %rd101;
	add.s64 	%rd57, %rd56, 65536;
	setp.ne.s64 	%p9, %rd57, %rd21;
	or.pred  	%p10, %p9, %p8;
	or.pred  	%p11, %p5, %p10;
	@%p11 bra 	$L__BB1_8;
	add.s64 	%rd58, %rd104, 1;
	add.s64 	%rd59, %rd108, 1;
	add.u64 	%rd60, %SP, 0;
	add.u64 	%rd61, %SPL, 0;
	st.local.v2.u64 	[%rd61], {%rd59, %rd58};
	mov.u64 	%rd62, $str$2;
	cvta.global.u64 	%rd63, %rd62;
	{ // callseq 0, 0
	.param .b64 param0;
	st.param.b64 	[param0], %rd63;
	.param .b64 param1;
	st.param.b64 	[param1], %rd60;
	.param .b32 retval0;
	call.uni (retval0), 
	vprintf, 
	(
	param0, 
	param1
	);
	ld.param.b32 	%r65, [retval0];
	} // callseq 0
$L__BB1_8:
	add.s64 	%rd64, %rd98, %rd101;
	add.s64 	%rd65, %rd64, 65536;
	setp.lt.u64 	%p12, %rd65, -65536;
	@%p12 bra 	$L__BB1_10;
	add.s64 	%rd109, %rd109, 1;
	setp.eq.s64 	%p13, %rd109, 0;
	add.s64 	%rd66, %rd110, 1;
	and.b64  	%rd67, %rd66, 127;
	selp.b64 	%rd110, %rd67, %rd110, %p13;
$L__BB1_10:
	add.s64 	%rd108, %rd108, 2;
	shr.u32 	%r67, %r120, 2;
	xor.b32  	%r68, %r67, %r120;
	shl.b32 	%r69, %r24, 4;
	shl.b32 	%r70, %r68, 1;
	xor.b32  	%r71, %r69, %r70;
	xor.b32  	%r72, %r71, %r24;
	xor.b32  	%r25, %r72, %r68;
	add.s32 	%r73, %r118, %r25;
	add.s32 	%r74, %r73, -362437;
	mul.wide.u32 	%rd68, %r74, 4096;
	shr.u32 	%r75, %r121, 2;
	xor.b32  	%r76, %r75, %r121;
	shl.b32 	%r77, %r25, 4;
	shl.b32 	%r78, %r76, 1;
	xor.b32  	%r79, %r78, %r77;
	xor.b32  	%r80, %r79, %r76;
	xor.b32  	%r122, %r80, %r25;
	add.s32 	%r81, %r118, %r122;
	and.b32  	%r82, %r81, 4095;
	cvt.u64.u32 	%rd69, %r82;
	add.s64 	%rd70, %rd68, %rd21;
	add.s64 	%rd107, %rd70, %rd69;
	setp.ge.u64 	%p14, %rd107, %rd21;
	@%p14 bra 	$L__BB1_12;
	add.s64 	%rd111, %rd111, 1;
	setp.eq.s64 	%p15, %rd111, 0;
	add.s64 	%rd71, %rd112, 1;
	and.b64  	%rd72, %rd71, 127;
	selp.b64 	%rd112, %rd72, %rd112, %p15;
$L__BB1_12:
	mov.u32 	%r83, %ctaid.x;
	mov.u32 	%r84, %ntid.x;
	mov.u32 	%r85, %tid.x;
	mad.lo.s32 	%r86, %r83, %r84, %r85;
	setp.ne.s32 	%p16, %r86, 0;
	add.s64 	%rd104, %rd104, 2;
	setp.ne.s64 	%p17, %rd110, %rd112;
	setp.ne.s64 	%p18, %rd109, %rd111;
	or.pred  	%p19, %p17, %p18;
	add.s64 	%rd73, %rd98, %rd101;
	add.s64 	%rd74, %rd73, 131072;
	setp.ne.s64 	%p20, %rd74, %rd107;
	or.pred  	%p21, %p20, %p19;
	or.pred  	%p22, %p16, %p21;
	@%p22 bra 	$L__BB1_14;
	add.u64 	%rd75, %SP, 0;
	add.u64 	%rd76, %SPL, 0;
	st.local.v2.u64 	[%rd76], {%rd108, %rd104};
	mov.u64 	%rd77, $str$2;
	cvta.global.u64 	%rd78, %rd77;
	{ // callseq 1, 0
	.param .b64 param0;
	st.param.b64 	[param0], %rd78;
	.param .b64 param1;
	st.param.b64 	[param1], %rd75;
	.param .b32 retval0;
	call.uni (retval0), 
	vprintf, 
	(
	param0, 
	param1
	);
	ld.param.b32 	%r87, [retval0];
	} // callseq 1
$L__BB1_14:
	add.s64 	%rd101, %rd101, 131072;
	add.s32 	%r118, %r118, 1449748;
	setp.ne.s64 	%p23, %rd101, 6553600000000;
	mov.u32 	%r119, %r23;
	mov.u32 	%r120, %r24;
	mov.u32 	%r121, %r25;
	mov.u32 	%r123, %r22;
	@%p23 bra 	$L__BB1_2;
	mov.u32 	%r89, %ctaid.x;
	mov.u32 	%r90, %ntid.x;
	mov.u32 	%r91, %tid.x;
	mad.lo.s32 	%r92, %r89, %r90, %r91;
	setp.ne.s32 	%p24, %r92, 0;
	@%p24 bra 	$L__BB1_24;
	shl.b64 	%rd79, %rd93, 16;
	add.s64 	%rd80, %rd79, 6553600000000;
	cvt.rn.f64.u64 	%fd12, %rd80;
	cvt.rn.f64.u64 	%fd13, %rd104;
	add.f64 	%fd48, %fd12, %fd13;
	{
	.reg .b32 %temp; 
	mov.b64 	{%temp, %r124}, %fd48;
	}
	{
	.reg .b32 %temp; 
	mov.b64 	{%r125, %temp}, %fd48;
	}
	setp.gt.s32 	%p25, %r124, 1048575;
	mov.b32 	%r126, -1023;
	@%p25 bra 	$L__BB1_18;
	mul.f64 	%fd48, %fd48, 0d4350000000000000;
	{
	.reg .b32 %temp; 
	mov.b64 	{%temp, %r124}, %fd48;
	}
	{
	.reg .b32 %temp; 
	mov.b64 	{%r125, %temp}, %fd48;
	}
	mov.b32 	%r126, -1077;
$L__BB1_18:
	add.s32 	%r95, %r124, -1;
	setp.gt.u32 	%p26, %r95, 2146435070;
	@%p26 bra 	$L__BB1_22;
	shr.u32 	%r98, %r124, 20;
	add.s32 	%r127, %r126, %r98;
	and.b32  	%r99, %r124, 1048575;
	or.b32  	%r100, %r99, 1072693248;
	mov.b64 	%fd49, {%r125, %r100};
	setp.lt.u32 	%p28, %r100, 1073127583;
	@%p28 bra 	$L__BB1_21;
	{
	.reg .b32 %temp; 
	mov.b64 	{%r101, %temp}, %fd49;
	}
	{
	.reg .b32 %temp; 
	mov.b64 	{%temp, %r102}, %fd49;
	}
	add.s32 	%r103, %r102, -1048576;
	mov.b64 	%fd49, {%r101, %r103};
	add.s32 	%r127, %r127, 1;
$L__BB1_21:
	add.f64 	%fd15, %fd49, 0dBFF0000000000000;
	add.f64 	%fd16, %fd49, 0d3FF0000000000000;
	rcp.approx.ftz.f64 	%fd17, %fd16;
	neg.f64 	%fd18, %fd16;
	fma.rn.f64 	%fd19, %fd18, %fd17, 0d3FF0000000000000;
	fma.rn.f64 	%fd20, %fd19, %fd19, %fd19;
	fma.rn.f64 	%fd21, %fd20, %fd17, %fd17;
	mul.f64 	%fd22, %fd15, %fd21;
	fma.rn.f64 	%fd23, %fd15, %fd21, %fd22;
	mul.f64 	%fd24, %fd23, %fd23;
	fma.rn.f64 	%fd25, %fd24, 0d3EB1380B3AE80F1E, 0d3ED0EE258B7A8B04;
	fma.rn.f64 	%fd26, %fd25, %fd24, 0d3EF3B2669F02676F;
	fma.rn.f64 	%fd27, %fd26, %fd24, 0d3F1745CBA9AB0956;
	fma.rn.f64 	%fd28, %fd27, %fd24, 0d3F3C71C72D1B5154;
	fma.rn.f64 	%fd29, %fd28, %fd24, 0d3F624924923BE72D;
	fma.rn.f64 	%fd30, %fd29, %fd24, 0d3F8999999999A3C4;
	fma.rn.f64 	%fd31, %fd30, %fd24, 0d3FB5555555555554;
	sub.f64 	%fd32, %fd15, %fd23;
	add.f64 	%fd33, %fd32, %fd32;
	neg.f64 	%fd34, %fd23;
	fma.rn.f64 	%fd35, %fd34, %fd15, %fd33;
	mul.f64 	%fd36, %fd21, %fd35;
	mul.f64 	%fd37, %fd24, %fd31;
	fma.rn.f64 	%fd38, %fd37, %fd23, %fd36;
	xor.b32  	%r104, %r127, -2147483648;
	mov.b32 	%r105, 1127219200;
	mov.b64 	%fd39, {%r104, %r105};
	sub.f64 	%fd40, %fd39, %fd2;
	fma.rn.f64 	%fd41, %fd40, 0d3FE62E42FEFA39EF, %fd23;
	fma.rn.f64 	%fd42, %fd40, 0dBFE62E42FEFA39EF, %fd41;
	sub.f64 	%fd43, %fd42, %fd23;
	sub.f64 	%fd44, %fd38, %fd43;
	fma.rn.f64 	%fd45, %fd40, 0d3C7ABC9E3B39803F, %fd44;
	add.f64 	%fd50, %fd41, %fd45;
	bra.uni 	$L__BB1_23;
$L__BB1_22:
	fma.rn.f64 	%fd14, %fd48, 0d7FF0000000000000, 0d7FF0000000000000;
	{
	.reg .b32 %temp; 
	mov.b64 	{%temp, %r96}, %fd48;
	}
	and.b32  	%r97, %r96, 2147483647;
	setp.eq.s32 	%p27, %r97, 0;
	selp.f64 	%fd50, 0dFFF0000000000000, %fd14, %p27;
$L__BB1_23:
	mul.f64 	%fd46, %fd50, 0d3C7777D0FFDA0D24;
	fma.rn.f64 	%fd47, %fd50, 0d3FF71547652B82FE, %fd46;
	add.u64 	%rd81, %SP, 0;
	add.u64 	%rd82, %SPL, 0;
	st.local.f64 	[%rd82], %fd47;
	mov.u64 	%rd83, $str$3;
	cvta.global.u64 	%rd84, %rd83;
	{ // callseq 2, 0
	.param .b64 param0;
	st.param.b64 	[param0], %rd84;
	.param .b64 param1;
	st.param.b64 	[param1], %rd81;
	.param .b32 retval0;
	call.uni (retval0), 
	vprintf, 
	(
	param0, 
	param1
	);
	ld.param.b32 	%r106, [retval0];
	} // callseq 2
$L__BB1_24:
	add.s64 	%rd98, %rd98, 6553600000000;
	shr.u64 	%rd85, %rd108, 5;
	mul.hi.u64 	%rd86, %rd85, 755578637259143235;
	shr.u64 	%rd87, %rd86, 7;
	mad.lo.s64 	%rd88, %rd87, -100000, %rd108;
	setp.ne.s64 	%p29, %rd88, 0;
	mov.u32 	%r121, %r25;
	mov.u32 	%r120, %r24;
	mov.u32 	%r119, %r23;
	mov.u32 	%r123, %r22;
	mov.u32 	%r117, %r15;
	mov.u64 	%rd93, %rd108;
	@%p29 bra 	$L__BB1_1;
	ld.param.u64 	%rd92, [_Z14generate_pathsP17curandStateXORWOWyyy_param_0];
	cvta.to.global.u64 	%rd89, %rd92;
	mov.u32 	%r110, %tid.x;
	mad.lo.s32 	%r111, %r89, %r90, %r110;
	mul.wide.s32 	%rd90, %r111, 48;
	add.s64 	%rd91, %rd89, %rd90;
	st.global.v2.u32 	[%rd91], {%r15, %r22};
	st.global.v2.u32 	[%rd91+8], {%r23, %r24};
	st.global.v2.u32 	[%rd91+16], {%r25, %r122};
	st.global.v2.u32 	[%rd91+24], {%r7, %r8};
	st.global.f32 	[%rd91+32], %f1;
	st.global.f64 	[%rd91+40], %fd1;
	bra.uni 	$L__BB1_1;

}


// ===== COMPILED SASS (sm_100) =====

	.target	sm_100

	.elftype	@"ET_EXEC"


//--------------------- .note.nv.tkinfo           --------------------------
	.section	.note.nv.tkinfo,"",@"SHT_NOTE"
	.sectionflags	@"SHF_NOTE_NV_TKINFO"
	.tkinfo
        /*0018*/ 	.word	0x00000002
        /*0030*/ 	.string	""
        /*0030*/ 	.string	"ptxas"
        /*0030*/ 	.string	"Cuda compilation tools, release 13.0, V13.0.88"
        /*0030*/ 	.string	"Build cuda_13.0.r13.0/compiler.36424714_0"
        /*0030*/ 	.string	"-arch sm_100 -m 64 "



//--------------------- .note.nv.cuinfo           --------------------------
	.section	.note.nv.cuinfo,"",@"SHT_NOTE"
	.sectionflags	@"SHF_NOTE_NV_CUINFO"
        /*0018*/ 	.short	0x0002
        /*001a*/ 	.short	0x0064
        /*001c*/ 	.short	0x0082
	.zero		2


//--------------------- .nv.info                  --------------------------
	.section	.nv.info,"",@"SHT_CUDA_INFO"
	.align	4


	//----- nvinfo : EIATTR_REGCOUNT
	.align		4
        /*0000*/ 	.byte	0x04, 0x2f
        /*0002*/ 	.short	(.L_12 - .L_11)
	.align		4
.L_11:
        /*0004*/ 	.word	index@(_Z18init_curand_statesP17curandStateXORWOWy)
        /*0008*/ 	.word	0x0000001f


	//----- nvinfo : EIATTR_FRAME_SIZE
	.align		4
.L_12:
        /*000c*/ 	.byte	0x04, 0x11
        /*000e*/ 	.short	(.L_14 - .L_13)
	.align		4
.L_13:
        /*0010*/ 	.word	index@(_Z18init_curand_statesP17curandStateXORWOWy)
        /*0014*/ 	.word	0x00000000


	//----- nvinfo : EIATTR_REGCOUNT
	.align		4
.L_14:
        /*0018*/ 	.byte	0x04, 0x2f
        /*001a*/ 	.short	(.L_16 - .L_15)
	.align		4
.L_15:
        /*001c*/ 	.word	index@(_Z14generate_pathsP17curandStateXORWOWyyy)
        /*0020*/ 	.word	0x0000003a


	//----- nvinfo : EIATTR_FRAME_SIZE
	.align		4
.L_16:
        /*0024*/ 	.byte	0x04, 0x11
        /*0026*/ 	.short	(.L_18 - .L_17)
	.align		4
.L_17:
        /*0028*/ 	.word	index@(_Z14generate_pathsP17curandStateXORWOWyyy)
        /*002c*/ 	.word	0x00000010


	//----- nvinfo : EIATTR_MIN_STACK_SIZE
	.align		4
.L_18:
        /*0030*/ 	.byte	0x04, 0x12
        /*0032*/ 	.short	(.L_20 - .L_19)
	.align		4
.L_19:
        /*0034*/ 	.word	index@(_Z14generate_pathsP17curandStateXORWOWyyy)
        /*0038*/ 	.word	0x00000010


	//----- nvinfo : EIATTR_MIN_STACK_SIZE
	.align		4
.L_20:
        /*003c*/ 	.byte	0x04, 0x12
        /*003e*/ 	.short	(.L_22 - .L_21)
	.align		4
.L_21:
        /*0040*/ 	.word	index@(_Z18init_curand_statesP17curandStateXORWOWy)
        /*0044*/ 	.word	0x00000000
.L_22:


//--------------------- .nv.compat                --------------------------
	.section	.nv.compat,"",@"SHT_CUDA_COMPAT_INFO"
	.align	4
        /*0000*/ 	.byte	0x02, 0x09, 0x00, 0x00, 0x02, 0x02, 0x01, 0x00, 0x02, 0x05, 0x05, 0x00, 0x03, 0x07, 0x01, 0x01
        /*0010*/ 	.byte	0x02, 0x03, 0x00, 0x00, 0x02, 0x06, 0x01, 0x00, 0x04, 0x0b, 0x08, 0x00, 0x01, 0x00, 0x00, 0x00
        /*0020*/ 	.byte	0x00, 0x00, 0x00, 0x00


//--------------------- .nv.info._Z14generate_pathsP17curandStateXORWOWyyy --------------------------
	.section	.nv.info._Z14generate_pathsP17curandStateXORWOWyyy,"",@"SHT_CUDA_INFO"
	.sectionflags	@""
	.align	4


	//----- nvinfo : EIATTR_CUDA_API_VERSION
	.align		4
        /*0000*/ 	.byte	0x04, 0x37
        /*0002*/ 	.short	(.L_24 - .L_23)
.L_23:
        /*0004*/ 	.word	0x00000082


	//----- nvinfo : EIATTR_KPARAM_INFO
	.align		4
.L_24:
        /*0008*/ 	.byte	0x04, 0x17
        /*000a*/ 	.short	(.L_26 - .L_25)
.L_25:
        /*000c*/ 	.word	0x00000000
        /*0010*/ 	.short	0x0003
        /*0012*/ 	.short	0x0018
        /*0014*/ 	.byte	0x00, 0xf0, 0x21, 0x00


	//----- nvinfo : EIATTR_KPARAM_INFO
	.align		4
.L_26:
        /*0018*/ 	.byte	0x04, 0x17
        /*001a*/ 	.short	(.L_28 - .L_27)
.L_27:
        /*001c*/ 	.word	0x00000000
        /*0020*/ 	.short	0x0002
        /*0022*/ 	.short	0x0010
        /*0024*/ 	.byte	0x00, 0xf0, 0x21, 0x00


	//----- nvinfo : EIATTR_KPARAM_INFO
	.align		4
.L_28:
        /*0028*/ 	.byte	0x04, 0x17
        /*002a*/ 	.short	(.L_30 - .L_29)
.L_29:
        /*002c*/ 	.word	0x00000000
        /*0030*/ 	.short	0x0001
        /*0032*/ 	.short	0x0008
        /*0034*/ 	.byte	0x00, 0xf0, 0x21, 0x00


	//----- nvinfo : EIATTR_KPARAM_INFO
	.align		4
.L_30:
        /*0038*/ 	.byte	0x04, 0x17
        /*003a*/ 	.short	(.L_32 - .L_31)
.L_31:
        /*003c*/ 	.word	0x00000000
        /*0040*/ 	.short	0x0000
        /*0042*/ 	.short	0x0000
        /*0044*/ 	.byte	0x00, 0xf5, 0x21, 0x00


	//----- nvinfo : EIATTR_SPARSE_MMA_MASK
	.align		4
.L_32:
        /*0048*/ 	.byte	0x03, 0x50
        /*004a*/ 	.short	0x0000


	//----- nvinfo : EIATTR_MAXREG_COUNT
	.align		4
        /*004c*/ 	.byte	0x03, 0x1b
        /*004e*/ 	.short	0x00ff


	//----- nvinfo : EIATTR_EXTERNS
	.align		4
        /*0050*/ 	.byte	0x04, 0x0f
        /*0052*/ 	.short	(.L_34 - .L_33)


	//   ....[0]....
	.align		4
.L_33:
        /*0054*/ 	.word	index@(vprintf)


	//----- nvinfo : EIATTR_MERCURY_ISA_VERSION
	.align		4
.L_34:
        /*0058*/ 	.byte	0x03, 0x5f
        /*005a*/ 	.short	0x0101


	//----- nvinfo : EIATTR_VRC_CTA_INIT_COUNT
	.align		4
        /*005c*/ 	.byte	0x02, 0x4a
	.zero		1
	.zero		1


	//----- nvinfo : EIATTR_SYSCALL_OFFSETS
	.align		4
        /*0060*/ 	.byte	0x04, 0x46
        /*0062*/ 	.short	(.L_36 - .L_35)


	//   ....[0]....
.L_35:
        /*0064*/ 	.word	0x00000740


	//   ....[1]....
        /*0068*/ 	.word	0x00000be0


	//   ....[2]....
        /*006c*/ 	.word	0x00001370


	//----- nvinfo : EIATTR_CRS_STACK_SIZE
	.align		4
.L_36:
        /*0070*/ 	.byte	0x04, 0x1e
        /*0072*/ 	.short	(.L_38 - .L_37)
.L_37:
        /*0074*/ 	.word	0x00000000


	//----- nvinfo : EIATTR_CBANK_PARAM_SIZE
	.align		4
.L_38:
        /*0078*/ 	.byte	0x03, 0x19
        /*007a*/ 	.short	0x0020


	//----- nvinfo : EIATTR_PARAM_CBANK
	.align		4
        /*007c*/ 	.byte	0x04, 0x0a
        /*007e*/ 	.short	(.L_40 - .L_39)
	.align		4
.L_39:
        /*0080*/ 	.word	index@(.nv.constant0._Z14generate_pathsP17curandStateXORWOWyyy)
        /*0084*/ 	.short	0x0380
        /*0086*/ 	.short	0x0020


	//----- nvinfo : EIATTR_SW_WAR
	.align		4
.L_40:
        /*0088*/ 	.byte	0x04, 0x36
        /*008a*/ 	.short	(.L_42 - .L_41)
.L_41:
        /*008c*/ 	.word	0x00000008
.L_42:


//--------------------- .nv.info._Z18init_curand_statesP17curandStateXORWOWy --------------------------
	.section	.nv.info._Z18init_curand_statesP17curandStateXORWOWy,"",@"SHT_CUDA_INFO"
	.sectionflags	@""
	.align	4


	//----- nvinfo : EIATTR_CUDA_API_VERSION
	.align		4
        /*0000*/ 	.byte	0x04, 0x37
        /*0002*/ 	.short	(.L_44 - .L_43)
.L_43:
        /*0004*/ 	.word	0x00000082


	//----- nvinfo : EIATTR_KPARAM_INFO
	.align		4
.L_44:
        /*0008*/ 	.byte	0x04, 0x17
        /*000a*/ 	.short	(.L_46 - .L_45)
.L_45:
        /*000c*/ 	.word	0x00000000
        /*0010*/ 	.short	0x0001
        /*0012*/ 	.short	0x0008
        /*0014*/ 	.byte	0x00, 0xf0, 0x21, 0x00


	//----- nvinfo : EIATTR_KPARAM_INFO
	.align		4
.L_46:
        /*0018*/ 	.byte	0x04, 0x17
        /*001a*/ 	.short	(.L_48 - .L_47)
.L_47:
        /*001c*/ 	.word	0x00000000
        /*0020*/ 	.short	0x0000
        /*0022*/ 	.short	0x0000
        /*0024*/ 	.byte	0x00, 0xf5, 0x21, 0x00


	//----- nvinfo : EIATTR_SPARSE_MMA_MASK
	.align		4
.L_48:
        /*0028*/ 	.byte	0x03, 0x50
        /*002a*/ 	.short	0x0000


	//----- nvinfo : EIATTR_MAXREG_COUNT
	.align		4
        /*002c*/ 	.byte	0x03, 0x1b
        /*002e*/ 	.short	0x00ff


	//----- nvinfo : EIATTR_MERCURY_ISA_VERSION
	.align		4
        /*0030*/ 	.byte	0x03, 0x5f
        /*0032*/ 	.short	0x0101


	//----- nvinfo : EIATTR_VRC_CTA_INIT_COUNT
	.align		4
        /*0034*/ 	.byte	0x02, 0x4a
	.zero		1
	.zero		1


	//----- nvinfo : EIATTR_EXIT_INSTR_OFFSETS
	.align		4
        /*0038*/ 	.byte	0x04, 0x1c
        /*003a*/ 	.short	(.L_50 - .L_49)


	//   ....[0]....
.L_49:
        /*003c*/ 	.word	0x00000ed0


	//----- nvinfo : EIATTR_CRS_STACK_SIZE
	.align		4
.L_50:
        /*0040*/ 	.byte	0x04, 0x1e
        /*0042*/ 	.short	(.L_52 - .L_51)
.L_51:
        /*0044*/ 	.word	0x00000000


	//----- nvinfo : EIATTR_CBANK_PARAM_SIZE
	.align		4
.L_52:
        /*0048*/ 	.byte	0x03, 0x19
        /*004a*/ 	.short	0x0010


	//----- nvinfo : EIATTR_PARAM_CBANK
	.align		4
        /*004c*/ 	.byte	0x04, 0x0a
        /*004e*/ 	.short	(.L_54 - .L_53)
	.align		4
.L_53:
        /*0050*/ 	.word	index@(.nv.constant0._Z18init_curand_statesP17curandStateXORWOWy)
        /*0054*/ 	.short	0x0380
        /*0056*/ 	.short	0x0010


	//----- nvinfo : EIATTR_SW_WAR
	.align		4
.L_54:
        /*0058*/ 	.byte	0x04, 0x36
        /*005a*/ 	.short	(.L_56 - .L_55)
.L_55:
        /*005c*/ 	.word	0x00000008
.L_56:


//--------------------- .nv.callgraph             --------------------------
	.section	.nv.callgraph,"",@"SHT_CUDA_CALLGRAPH"
	.align	4
	.sectionentsize	8
	.align		4
        /*0000*/ 	.word	0x00000000
	.align		4
        /*0004*/ 	.word	0xffffffff
	.align		4
        /*0008*/ 	.word	index@(_Z14generate_pathsP17curandStateXORWOWyyy)
	.align		4
        /*000c*/ 	.word	index@(vprintf)
	.align		4
        /*0010*/ 	.word	0x00000000
	.align		4
        /*0014*/ 	.word	0xfffffffe
	.align		4
        /*0018*/ 	.word	0x00000000
	.align		4
        /*001c*/ 	.word	0xfffffffd
	.align		4
        /*0020*/ 	.word	0x00000000
	.align		4
        /*0024*/ 	.word	0xfffffffc


//--------------------- .nv.constant4             --------------------------
	.section	.nv.constant4,"a",@progbits
	.align	8
	.align		8
.nv.constant4:
        /*0000*/ 	.dword	vprintf
	.align		8
        /*0008*/ 	.dword	precalc_xorwow_matrix
	.align		8
        /*0010*/ 	.dword	precalc_xorwow_offset_matrix
	.align		8
        /*0018*/ 	.dword	mrg32k3aM1
	.align		8
        /*0020*/ 	.dword	mrg32k3aM2
	.align		8
        /*0028*/ 	.dword	mrg32k3aM1SubSeq
	.align		8
        /*0030*/ 	.dword	mrg32k3aM2SubSeq
	.align		8
        /*0038*/ 	.dword	mrg32k3aM1Seq
	.align		8
        /*0040*/ 	.dword	mrg32k3aM2Seq
	.align		8
        /*0048*/ 	.dword	$str$2
	.align		8
        /*0050*/ 	.dword	$str$3


//--------------------- .nv.constant3             --------------------------
	.section	.nv.constant3,"a",@progbits
	.align	8
.nv.constant3:
	.type		__cr_lgamma_table,@object
	.size		__cr_lgamma_table,(.L_8 - __cr_lgamma_table)
__cr_lgamma_table:
        /*0000*/ 	.byte	0x00, 0x00, 0x00, 0x00, 0x00, 0x00, 0x00, 0x00, 0x00, 0x00, 0x00, 0x00, 0x00, 0x00, 0x00, 0x00
        /*0010*/ 	.byte	0xef, 0x39, 0xfa, 0xfe, 0x42, 0x2e, 0xe6, 0x3f, 0x02, 0x20, 0x2a, 0xfa, 0x0b, 0xab, 0xfc, 0x3f
        /*0020*/ 	.byte	0xf9, 0x2c, 0x92, 0x7c, 0xa7, 0x6c, 0x09, 0x40, 0xc9, 0x79, 0x44, 0x3c, 0x64, 0x26, 0x13, 0x40
        /*0030*/ 	.byte	0xca, 0x01, 0xcf, 0x3a, 0x27, 0x51, 0x1a, 0x40, 0x30, 0xcc, 0x2d, 0xf3, 0xe1, 0x0c, 0x21, 0x40
        /*0040*/ 	.byte	0x0d, 0xb7, 0xfc, 0x82, 0x8e, 0x35, 0x25, 0x40
.L_8:


//--------------------- .text._Z14generate_pathsP17curandStateXORWOWyyy --------------------------
	.section	.text._Z14generate_pathsP17curandStateXORWOWyyy,"ax",@progbits
	.align	128
        .global         _Z14generate_pathsP17curandStateXORWOWyyy
        .type           _Z14generate_pathsP17curandStateXORWOWyyy,@function
        .size           _Z14generate_pathsP17curandStateXORWOWyyy,(.L_x_24 - _Z14generate_pathsP17curandStateXORWOWyyy)
        .other          _Z14generate_pathsP17curandStateXORWOWyyy,@"STO_CUDA_ENTRY STV_DEFAULT"
_Z14generate_pathsP17curandStateXORWOWyyy:
.text._Z14generate_pathsP17curandStateXORWOWyyy:
[----:B------:R-:W0:Y:S01]  /*0000*/  LDC R1, c[0x0][0x37c] ;  /* 0x0000df00ff017b82 */ /* 0x000e220000000800 */
[----:B------:R-:W1:Y:S01]  /*0010*/  S2R R0, SR_TID.X ;  /* 0x0000000000007919 */ /* 0x000e620000002100 */
[----:B------:R-:W2:Y:S06]  /*0020*/  LDCU UR5, c[0x0][0x2fc] ;  /* 0x00005f80ff0577ac */ /* 0x000eac0008000800 */
[----:B------:R-:W1:Y:S01]  /*0030*/  S2UR UR4, SR_CTAID.X ;  /* 0x00000000000479c3 */ /* 0x000e620000002500 */
[----:B0-----:R-:W-:Y:S01]  /*0040*/  VIADD R1, R1, 0xfffffff0 ;  /* 0xfffffff001017836 */ /* 0x001fe20000000000 */
[----:B------:R-:W0:Y:S01]  /*0050*/  LDCU.64 UR36, c[0x0][0x358] ;  /* 0x00006b00ff2477ac */ /* 0x000e220008000a00 */
[----:B------:R-:W3:Y:S05]  /*0060*/  LDCU.64 UR10, c[0x0][0x398] ;  /* 0x00007300ff0a77ac */ /* 0x000eea0008000a00 */
[----:B------:R-:W1:Y:S01]  /*0070*/  LDC R5, c[0x0][0x360] ;  /* 0x0000d800ff057b82 */ /* 0x000e620000000800 */
[----:B------:R-:W4:Y:S01]  /*0080*/  LDCU.64 UR8, c[0x0][0x390] ;  /* 0x00007200ff0877ac */ /* 0x000f220008000a00 */
[----:B------:R-:W2:Y:S06]  /*0090*/  LDCU.64 UR6, c[0x0][0x388] ;  /* 0x00007100ff0677ac */ /* 0x000eac0008000a00 */
[----:B------:R-:W0:Y:S01]  /*00a0*/  LDC.64 R2, c[0x0][0x380] ;  /* 0x0000e000ff027b82 */ /* 0x000e220000000a00 */
[----:B-1----:R-:W-:Y:S01]  /*00b0*/  IMAD R5, R5, UR4, R0 ;  /* 0x0000000405057c24 */ /* 0x002fe2000f8e0200 */
[----:B------:R-:W1:Y:S01]  /*00c0*/  LDCU UR4, c[0x0][0x2f8] ;  /* 0x00005f00ff0477ac */ /* 0x000e620008000800 */
[----:B---3--:R-:W-:-:S02]  /*00d0*/  IMAD.U32 R50, RZ, RZ, UR10 ;  /* 0x0000000aff327e24 */ /* 0x008fc4000f8e00ff */
[----:B0-----:R-:W-:Y:S01]  /*00e0*/  IMAD.WIDE R2, R5, 0x30, R2 ;  /* 0x0000003005027825 */ /* 0x001fe200078e0202 */
[----:B------:R-:W-:-:S03]  /*00f0*/  CS2R R18, SRZ ;  /* 0x0000000000127805 */ /* 0x000fc6000001ff00 */
[----:B------:R-:W-:Y:S01]  /*0100*/  IMAD.U32 R49, RZ, RZ, UR11 ;  /* 0x0000000bff317e24 */ /* 0x000fe2000f8e00ff */
[----:B------:R-:W5:Y:S01]  /*0110*/  LDG.E.64 R36, desc[UR36][R2.64+0x10] ;  /* 0x0000102402247981 */ /* 0x000f62000c1e1b00 */
[----:B------:R-:W-:Y:S02]  /*0120*/  IMAD.U32 R42, RZ, RZ, UR10 ;  /* 0x0000000aff2a7e24 */ /* 0x000fe4000f8e00ff */
[----:B------:R-:W-:Y:S01]  /*0130*/  IMAD.U32 R41, RZ, RZ, UR11 ;  /* 0x0000000bff297e24 */ /* 0x000fe2000f8e00ff */
[----:B------:R-:W5:Y:S01]  /*0140*/  LDG.E R43, desc[UR36][R2.64+0x20] ;  /* 0x00002024022b7981 */ /* 0x000f62000c1e1900 */
[----:B-1----:R-:W-:Y:S01]  /*0150*/  IADD3 R22, P0, PT, R1, UR4, RZ ;  /* 0x0000000401167c10 */ /* 0x002fe2000ff1e0ff */
[----:B----4-:R-:W-:Y:S02]  /*0160*/  IMAD.U32 R39, RZ, RZ, UR8 ;  /* 0x00000008ff277e24 */ /* 0x010fe4000f8e00ff */
[----:B------:R-:W5:Y:S01]  /*0170*/  LDG.E.64 R52, desc[UR36][R2.64+0x28] ;  /* 0x0000282402347981 */ /* 0x000f62000c1e1b00 */
[----:B------:R-:W-:-:S02]  /*0180*/  IMAD.U32 R40, RZ, RZ, UR9 ;  /* 0x00000009ff287e24 */ /* 0x000fc4000f8e00ff */
[----:B------:R-:W-:Y:S01]  /*0190*/  IMAD.U32 R38, RZ, RZ, UR8 ;  /* 0x00000008ff267e24 */ /* 0x000fe2000f8e00ff */
[----:B------:R-:W5:Y:S01]  /*01a0*/  LDG.E.64 R32, desc[UR36][R2.64] ;  /* 0x0000002402207981 */ /* 0x000f62000c1e1b00 */
[----:B------:R-:W-:Y:S02]  /*01b0*/  IMAD.U32 R29, RZ, RZ, UR9 ;  /* 0x00000009ff1d7e24 */ /* 0x000fe4000f8e00ff */
[----:B--2---:R-:W-:Y:S01]  /*01c0*/  IMAD.U32 R27, RZ, RZ, UR6 ;  /* 0x00000006ff1b7e24 */ /* 0x004fe2000f8e00ff */
[----:B------:R-:W5:Y:S01]  /*01d0*/  LDG.E.64 R16, desc[UR36][R2.64+0x8] ;  /* 0x0000082402107981 */ /* 0x000f62000c1e1b00 */
[----:B------:R-:W-:Y:S02]  /*01e0*/  IMAD.U32 R28, RZ, RZ, UR7 ;  /* 0x00000007ff1c7e24 */ /* 0x000fe4000f8e00ff */
[----:B------:R-:W-:Y:S01]  /*01f0*/  IMAD.U32 R26, RZ, RZ, UR6 ;  /* 0x00000006ff1a7e24 */ /* 0x000fe2000f8e00ff */
[----:B------:R0:W5:Y:S01]  /*0200*/  LDG.E.64 R30, desc[UR36][R2.64+0x18] ;  /* 0x00001824021e7981 */ /* 0x000162000c1e1b00 */
[----:B------:R-:W-:-:S02]  /*0210*/  IMAD.U32 R25, RZ, RZ, UR7 ;  /* 0x00000007ff197e24 */ /* 0x000fc4000f8e00ff */
[----:B------:R-:W-:Y:S02]  /*0220*/  IMAD.MOV.U32 R24, RZ, RZ, RZ ;  /* 0x000000ffff187224 */ /* 0x000fe400078e00ff */
[----:B------:R-:W-:Y:S02]  /*0230*/  IMAD.MOV.U32 R23, RZ, RZ, RZ ;  /* 0x000000ffff177224 */ /* 0x000fe400078e00ff */
[----:B0-----:R-:W-:-:S07]  /*0240*/  IMAD.X R2, RZ, RZ, UR5, P0 ;  /* 0x00000005ff027e24 */ /* 0x001fce00080e06ff */
.L_x_13:
[----:B0-----:R-:W-:Y:S01]  /*0250*/  BSSY.RECONVERGENT B8, `(.L_x_0) ;  /* 0x000012b000087945 */ /* 0x001fe20003800200 */
.L_x_12:
[----:B------:R-:W-:Y:S01]  /*0260*/  BSSY.RECONVERGENT B7, `(.L_x_1) ;  /* 0x00000a2000077945 */ /* 0x000fe20003800200 */
[C---:B-----5:R-:W-:Y:S01]  /*0270*/  VIADD R48, R32.reuse, 0x161f14 ;  /* 0x00161f1420307836 */ /* 0x060fe20000000000 */
[----:B------:R-:W-:Y:S01]  /*0280*/  CS2R R44, SRZ ;  /* 0x00000000002c7805 */ /* 0x000fe2000001ff00 */
[----:B------:R-:W-:Y:S02]  /*0290*/  IMAD.MOV.U32 R46, RZ, RZ, R24 ;  /* 0x000000ffff2e7224 */ /* 0x000fe400078e0018 */
[----:B------:R-:W-:Y:S02]  /*02a0*/  IMAD.MOV.U32 R47, RZ, RZ, R23 ;  /* 0x000000ffff2f7224 */ /* 0x000fe400078e0017 */
[----:B------:R-:W-:-:S07]  /*02b0*/  VIADD R32, R32, 0x49ba4a00 ;  /* 0x49ba4a0020207836 */ /* 0x000fce0000000000 */
.L_x_6:
[----:B------:R-:W-:Y:S01]  /*02c0*/  SHF.R.U32.HI R0, RZ, 0x2, R33 ;  /* 0x00000002ff007819 */ /* 0x000fe20000011621 */
[----:B------:R-:W-:Y:S01]  /*02d0*/  IMAD.SHL.U32 R4, R37, 0x10, RZ ;  /* 0x0000001025047824 */ /* 0x000fe200078e00ff */
[----:B------:R-:W-:Y:S01]  /*02e0*/  SHF.R.U32.HI R5, RZ, 0x2, R16 ;  /* 0x00000002ff057819 */ /* 0x000fe20000011610 */
[----:B------:R-:W-:Y:S01]  /*02f0*/  IMAD.MOV.U32 R51, RZ, RZ, R49 ;  /* 0x000000ffff337224 */ /* 0x000fe200078e0031 */
[----:B------:R-:W-:Y:S01]  /*0300*/  LOP3.LUT R0, R0, R33, RZ, 0x3c, !PT ;  /* 0x0000002100007212 */ /* 0x000fe200078e3cff */
[----:B------:R-:W0:Y:S01]  /*0310*/  S2UR UR4, SR_CTAID.X ;  /* 0x00000000000479c3 */ /* 0x000e220000002500 */
[----:B------:R-:W-:Y:S01]  /*0320*/  LOP3.LUT R5, R5, R16, RZ, 0x3c, !PT ;  /* 0x0000001005057212 */ /* 0x000fe200078e3cff */
[----:B------:R-:W-:Y:S01]  /*0330*/  BSSY.RECONVERGENT B6, `(.L_x_2) ;  /* 0x0000042000067945 */ /* 0x000fe20003800200 */
[----:B------:R-:W-:Y:S02]  /*0340*/  IMAD.MOV.U32 R33, RZ, RZ, R37 ;  /* 0x000000ffff217224 */ /* 0x000fe400078e0025 */
[----:B------:R-:W-:-:S05]  /*0350*/  IMAD.SHL.U32 R3, R0, 0x2, RZ ;  /* 0x0000000200037824 */ /* 0x000fca00078e00ff */
[----:B------:R-:W-:-:S04]  /*0360*/  LOP3.LUT R3, R37, R4, R3, 0x96, !PT ;  /* 0x0000000425037212 */ /* 0x000fc800078e9603 */
[----:B------:R-:W-:Y:S01]  /*0370*/  LOP3.LUT R34, R3, R0, RZ, 0x3c, !PT ;  /* 0x0000000003227212 */ /* 0x000fe200078e3cff */
[----:B------:R-:W-:-:S04]  /*0380*/  IMAD.SHL.U32 R3, R5, 0x2, RZ ;  /* 0x0000000205037824 */ /* 0x000fc800078e00ff */
[----:B------:R-:W-:-:S05]  /*0390*/  IMAD.SHL.U32 R0, R34, 0x10, RZ ;  /* 0x0000001022007824 */ /* 0x000fca00078e00ff */
[----:B------:R-:W-:Y:S02]  /*03a0*/  LOP3.LUT R3, R5, R3, R0, 0x96, !PT ;  /* 0x0000000305037212 */ /* 0x000fe400078e9600 */
[----:B------:R-:W-:Y:S02]  /*03b0*/  IADD3 R5, PT, PT, R48, -0x10974f, R34 ;  /* 0xffef68b130057810 */ /* 0x000fe40007ffe022 */
[----:B------:R-:W-:-:S03]  /*03c0*/  LOP3.LUT R35, R3, R34, RZ, 0x3c, !PT ;  /* 0x0000002203237212 */ /* 0x000fc600078e3cff */
[----:B------:R-:W-:Y:S01]  /*03d0*/  IMAD.WIDE.U32 R4, R5, 0x1000, R50 ;  /* 0x0000100005047825 */ /* 0x000fe200078e0032 */
[----:B------:R-:W-:-:S04]  /*03e0*/  IADD3 R0, PT, PT, R48, -0x160f8a, R35 ;  /* 0xffe9f07630007810 */ /* 0x000fc80007ffe023 */
[----:B------:R-:W-:Y:S02]  /*03f0*/  LOP3.LUT R55, R0, 0xfff, RZ, 0xc0, !PT ;  /* 0x00000fff00377812 */ /* 0x000fe400078ec0ff */
[----:B------:R-:W-:Y:S02]  /*0400*/  IADD3 R0, P0, PT, R42, R45, RZ ;  /* 0x0000002d2a007210 */ /* 0x000fe40007f1e0ff */
[----:B------:R-:W-:Y:S02]  /*0410*/  IADD3 R54, P1, PT, R55, R4, RZ ;  /* 0x0000000437367210 */ /* 0x000fe40007f3e0ff */
[----:B------:R-:W-:Y:S01]  /*0420*/  ISETP.GE.U32.AND P3, PT, R0, -0x10000, PT ;  /* 0xffff00000000780c */ /* 0x000fe20003f66070 */
[----:B------:R-:W-:Y:S01]  /*0430*/  IMAD.X R0, R41, 0x1, R44, P0 ;  /* 0x0000000129007824 */ /* 0x000fe200000e062c */
[----:B------:R-:W-:Y:S01]  /*0440*/  ISETP.GE.U32.AND P2, PT, R54, R50, PT ;  /* 0x000000323600720c */ /* 0x000fe20003f46070 */
[----:B------:R-:W-:Y:S02]  /*0450*/  IMAD.X R55, RZ, RZ, R5, P1 ;  /* 0x000000ffff377224 */ /* 0x000fe400008e0605 */
[----:B------:R-:W0:Y:S01]  /*0460*/  S2R R5, SR_TID.X ;  /* 0x0000000000057919 */ /* 0x000e220000002100 */
[----:B------:R-:W-:-:S02]  /*0470*/  ISETP.GE.U32.AND.EX P3, PT, R0, -0x1, PT, P3 ;  /* 0xffffffff0000780c */ /* 0x000fc40003f66130 */
[----:B------:R-:W-:Y:S01]  /*0480*/  ISETP.GE.U32.AND.EX P2, PT, R55, R49, PT, P2 ;  /* 0x000000313700720c */ /* 0x000fe20003f46120 */
[----:B------:R-:W0:Y:S10]  /*0490*/  LDC R0, c[0x0][0x360] ;  /* 0x0000d800ff007b82 */ /* 0x000e340000000800 */
[----:B------:R-:W-:Y:S01]  /*04a0*/  @P3 IADD3 R38, P0, PT, R38, 0x1, RZ ;  /* 0x0000000126263810 */ /* 0x000fe20007f1e0ff */
[----:B------:R-:W-:Y:S01]  /*04b0*/  @P3 VIADD R4, R26, 0x1 ;  /* 0x000000011a043836 */ /* 0x000fe20000000000 */
[----:B------:R-:W-:Y:S01]  /*04c0*/  @!P2 IADD3 R39, P1, PT, R39, 0x1, RZ ;  /* 0x000000012727a810 */ /* 0x000fe20007f3e0ff */
[----:B------:R-:W-:Y:S01]  /*04d0*/  @!P2 VIADD R3, R27, 0x1 ;  /* 0x000000011b03a836 */ /* 0x000fe20000000000 */
[----:B------:R-:W-:Y:S01]  /*04e0*/  @P3 ISETP.NE.U32.AND P4, PT, R38, RZ, PT ;  /* 0x000000ff2600320c */ /* 0x000fe20003f85070 */
[----:B------:R-:W-:Y:S01]  /*04f0*/  @P3 IMAD.X R29, RZ, RZ, R29, P0 ;  /* 0x000000ffff1d3224 */ /* 0x000fe200000e061d */
[----:B------:R-:W-:Y:S01]  /*0500*/  @!P2 ISETP.NE.U32.AND P5, PT, R39, RZ, PT ;  /* 0x000000ff2700a20c */ /* 0x000fe20003fa5070 */
[----:B------:R-:W-:Y:S01]  /*0510*/  @!P2 IMAD.X R40, RZ, RZ, R40, P1 ;  /* 0x000000ffff28a224 */ /* 0x000fe200008e0628 */
[----:B------:R-:W-:-:S02]  /*0520*/  PLOP3.LUT P0, PT, PT, PT, PT, 0x80, 0x8 ;  /* 0x000000000008781c */ /* 0x000fc40003f0f070 */
[----:B------:R-:W-:Y:S02]  /*0530*/  @P3 ISETP.NE.AND.EX P4, PT, R29, RZ, PT, P4 ;  /* 0x000000ff1d00320c */ /* 0x000fe40003f85340 */
[----:B------:R-:W-:Y:S02]  /*0540*/  @!P2 ISETP.NE.AND.EX P5, PT, R40, RZ, PT, P5 ;  /* 0x000000ff2800a20c */ /* 0x000fe40003fa5350 */
[----:B------:R-:W-:Y:S02]  /*0550*/  PLOP3.LUT P1, PT, PT, PT, PT, 0x80, 0x8 ;  /* 0x000000000008781c */ /* 0x000fe40003f2f070 */
[----:B------:R-:W-:Y:S02]  /*0560*/  @P3 PLOP3.LUT P0, PT, P4, PT, PT, 0x80, 0x8 ;  /* 0x000000000008381c */ /* 0x000fe4000270f070 */
[----:B------:R-:W-:Y:S01]  /*0570*/  @!P2 PLOP3.LUT P1, PT, P5, PT, PT, 0x80, 0x8 ;  /* 0x000000000008a81c */ /* 0x000fe20002f2f070 */
[----:B0-----:R-:W-:Y:S01]  /*0580*/  IMAD R0, R0, UR4, R5 ;  /* 0x0000000400007c24 */ /* 0x001fe2000f8e0205 */
[----:B------:R-:W-:-:S02]  /*0590*/  @!P2 SEL R28, R28, RZ, P5 ;  /* 0x000000ff1c1ca207 */ /* 0x000fc40002800000 */
[----:B------:R-:W-:-:S07]  /*05a0*/  @P3 SEL R25, R25, RZ, P4 ;  /* 0x000000ff19193207 */ /* 0x000fce0002000000 */
[----:B------:R-:W-:Y:S02]  /*05b0*/  @!P0 LOP3.LUT R26, R4, 0x7f, RZ, 0xc0, !PT ;  /* 0x0000007f041a8812 */ /* 0x000fe400078ec0ff */
[----:B------:R-:W-:Y:S02]  /*05c0*/  @!P1 LOP3.LUT R27, R3, 0x7f, RZ, 0xc0, !PT ;  /* 0x0000007f031b9812 */ /* 0x000fe400078ec0ff */
[----:B------:R-:W-:Y:S02]  /*05d0*/  ISETP.NE.U32.AND P0, PT, R38, R39, PT ;  /* 0x000000272600720c */ /* 0x000fe40003f05070 */
[----:B------:R-:W-:Y:S02]  /*05e0*/  IADD3 R3, P6, P1, R42, 0x10000, R45 ;  /* 0x000100002a037810 */ /* 0x000fe400079de02d */
[----:B------:R-:W-:Y:S02]  /*05f0*/  ISETP.NE.AND.EX P0, PT, R29, R40, PT, P0 ;  /* 0x000000281d00720c */ /* 0x000fe40003f05300 */
[----:B------:R-:W-:-:S02]  /*0600*/  ISETP.NE.U32.AND P2, PT, R26, R27, PT ;  /* 0x0000001b1a00720c */ /* 0x000fc40003f45070 */
[----:B------:R-:W-:Y:S02]  /*0610*/  ISETP.NE.U32.AND P3, PT, R3, R54, PT ;  /* 0x000000360300720c */ /* 0x000fe40003f65070 */
[----:B------:R-:W-:Y:S02]  /*0620*/  IADD3.X R3, PT, PT, R41, RZ, R44, P6, P1 ;  /* 0x000000ff29037210 */ /* 0x000fe400037e242c */
[----:B------:R-:W-:-:S04]  /*0630*/  ISETP.NE.OR.EX P0, PT, R25, R28, P0, P2 ;  /* 0x0000001c1900720c */ /* 0x000fc80000705720 */
[----:B------:R-:W-:-:S04]  /*0640*/  ISETP.NE.OR.EX P0, PT, R3, R55, P0, P3 ;  /* 0x000000370300720c */ /* 0x000fc80000705730 */
[----:B------:R-:W-:-:S13]  /*0650*/  ISETP.NE.OR P0, PT, R0, RZ, P0 ;  /* 0x000000ff0000720c */ /* 0x000fda0000705670 */
[----:B------:R-:W-:Y:S05]  /*0660*/  @P0 BRA `(.L_x_3) ;  /* 0x0000000000380947 */ /* 0x000fea0003800000 */
[----:B------:R-:W-:Y:S01]  /*0670*/  IADD3 R8, P1, PT, R46, 0x1, RZ ;  /* 0x000000012e087810 */ /* 0x000fe20007f3e0ff */
[----:B------:R-:W0:Y:S01]  /*0680*/  LDCU.64 UR4, c[0x4][0x48] ;  /* 0x01000900ff0477ac */ /* 0x000e220008000a00 */
[----:B------:R-:W-:Y:S01]  /*0690*/  IADD3 R10, P0, PT, R18, 0x1, RZ ;  /* 0x00000001120a7810 */ /* 0x000fe20007f1e0ff */
[----:B------:R-:W-:Y:S01]  /*06a0*/  IMAD.MOV.U32 R6, RZ, RZ, R22 ;  /* 0x000000ffff067224 */ /* 0x000fe200078e0016 */
[----:B------:R-:W-:Y:S01]  /*06b0*/  MOV R12, 0x0 ;  /* 0x00000000000c7802 */ /* 0x000fe20000000f00 */
[----:B------:R-:W-:Y:S02]  /*06c0*/  IMAD.X R9, RZ, RZ, R47, P1 ;  /* 0x000000ffff097224 */ /* 0x000fe400008e062f */
[----:B------:R-:W-:Y:S02]  /*06d0*/  IMAD.X R11, RZ, RZ, R19, P0 ;  /* 0x000000ffff0b7224 */ /* 0x000fe400000e0613 */
[----:B------:R-:W-:Y:S01]  /*06e0*/  IMAD.MOV.U32 R7, RZ, RZ, R2 ;  /* 0x000000ffff077224 */ /* 0x000fe200078e0002 */
[----:B------:R-:W1:Y:S02]  /*06f0*/  LDC.64 R12, c[0x4][R12] ;  /* 0x010000000c0c7b82 */ /* 0x000e640000000a00 */
[----:B------:R2:W-:Y:S01]  /*0700*/  STL.128 [R1], R8 ;  /* 0x0000000801007387 */ /* 0x0005e20000100c00 */
[----:B0-----:R-:W-:-:S02]  /*0710*/  IMAD.U32 R4, RZ, RZ, UR4 ;  /* 0x00000004ff047e24 */ /* 0x001fc4000f8e00ff */
[----:B------:R-:W-:-:S07]  /*0720*/  IMAD.U32 R5, RZ, RZ, UR5 ;  /* 0x00000005ff057e24 */ /* 0x000fce000f8e00ff */
[----:B------:R-:W-:-:S07]  /*0730*/  LEPC R20, `(.L_x_3) ;  /* 0x000000001014794e */ /* 0x000fce0000000000 */
[----:B-12---:R-:W-:Y:S05]  /*0740*/  CALL.ABS.NOINC R12 ;  /* 0x000000000c007343 */ /* 0x006fea0003c00000 */
.L_x_3:
[----:B------:R-:W-:Y:S05]  /*0750*/  BSYNC.RECONVERGENT B6 ;  /* 0x0000000000067941 */ /* 0x000fea0003800200 */
.L_x_2:
[----:B------:R-:W-:Y:S01]  /*0760*/  SHF.R.U32.HI R0, RZ, 0x2, R17 ;  /* 0x00000002ff007819 */ /* 0x000fe20000011611 */
[----:B------:R-:W-:Y:S01]  /*0770*/  IMAD.SHL.U32 R4, R35, 0x10, RZ ;  /* 0x0000001023047824 */ /* 0x000fe200078e00ff */
[----:B------:R-:W-:Y:S01]  /*0780*/  SHF.R.U32.HI R5, RZ, 0x2, R36 ;  /* 0x00000002ff057819 */ /* 0x000fe20000011624 */
[----:B------:R-:W0:Y:S01]  /*0790*/  S2UR UR4, SR_CTAID.X ;  /* 0x00000000000479c3 */ /* 0x000e220000002500 */
[----:B------:R-:W-:Y:S01]  /*07a0*/  LOP3.LUT R0, R0, R17, RZ, 0x3c, !PT ;  /* 0x0000001100007212 */ /* 0x000fe200078e3cff */
[----:B------:R-:W-:Y:S01]  /*07b0*/  BSSY.RECONVERGENT B6, `(.L_x_4) ;  /* 0x0000044000067945 */ /* 0x000fe20003800200 */
[----:B------:R-:W-:-:S03]  /*07c0*/  LOP3.LUT R5, R5, R36, RZ, 0x3c, !PT ;  /* 0x0000002405057212 */ /* 0x000fc600078e3cff */
        /* <DEDUP_REMOVED lines=8> */
[----:B------:R-:W-:-:S04]  /*0850*/  IMAD.WIDE.U32 R4, R5, 0x1000, R54 ;  /* 0x0000100005047825 */ /* 0x000fc800078e0036 */
[----:B------:R-:W-:-:S05]  /*0860*/  IMAD.IADD R0, R37, 0x1, R48 ;  /* 0x0000000125007824 */ /* 0x000fca00078e0230 */
[----:B------:R-:W-:Y:S02]  /*0870*/  LOP3.LUT R3, R0, 0xfff, RZ, 0xc0, !PT ;  /* 0x00000fff00037812 */ /* 0x000fe400078ec0ff */
[----:B------:R-:W-:Y:S02]  /*0880*/  IADD3 R0, P1, P3, R42, 0x10000, R45 ;  /* 0x000100002a007810 */ /* 0x000fe40007b3e02d */
[----:B------:R-:W-:Y:S02]  /*0890*/  IADD3 R50, P0, PT, R3, R4, RZ ;  /* 0x0000000403327210 */ /* 0x000fe40007f1e0ff */
[----:B------:R-:W-:Y:S02]  /*08a0*/  ISETP.GE.U32.AND P2, PT, R0, -0x10000, PT ;  /* 0xffff00000000780c */ /* 0x000fe40003f46070 */
[----:B------:R-:W-:Y:S01]  /*08b0*/  IADD3.X R0, PT, PT, R41, RZ, R44, P1, P3 ;  /* 0x000000ff29007210 */ /* 0x000fe20000fe642c */
[----:B------:R-:W-:Y:S01]  /*08c0*/  IMAD.X R49, RZ, RZ, R5, P0 ;  /* 0x000000ffff317224 */ /* 0x000fe200000e0605 */
[----:B------:R-:W-:Y:S01]  /*08d0*/  ISETP.GE.U32.AND P3, PT, R50, R54, PT ;  /* 0x000000363200720c */ /* 0x000fe20003f66070 */
        /* <DEDUP_REMOVED lines=19> */
[----:B------:R-:W-:-:S02]  /*0a10*/  @P2 SEL R25, R25, RZ, P4 ;  /* 0x000000ff19192207 */ /* 0x000fc40002000000 */
[----:B------:R-:W-:-:S07]  /*0a20*/  @!P3 SEL R28, R28, RZ, P5 ;  /* 0x000000ff1c1cb207 */ /* 0x000fce0002800000 */
        /* <DEDUP_REMOVED lines=8> */
[----:B------:R-:W-:Y:S02]  /*0ab0*/  ISETP.NE.OR.EX P2, PT, R25, R28, P2, P3 ;  /* 0x0000001c1900720c */ /* 0x000fe40001745730 */
[----:B------:R-:W-:Y:S02]  /*0ac0*/  IADD3 R46, P1, PT, R46, 0x2, RZ ;  /* 0x000000022e2e7810 */ /* 0x000fe40007f3e0ff */
[----:B------:R-:W-:Y:S02]  /*0ad0*/  ISETP.NE.OR.EX P0, PT, R4, R49, P2, P0 ;  /* 0x000000310400720c */ /* 0x000fe40001705700 */
[----:B------:R-:W-:Y:S01]  /*0ae0*/  IADD3 R18, P2, PT, R18, 0x2, RZ ;  /* 0x0000000212127810 */ /* 0x000fe20007f5e0ff */
[----:B------:R-:W-:Y:S01]  /*0af0*/  IMAD.X R47, RZ, RZ, R47, P1 ;  /* 0x000000ffff2f7224 */ /* 0x000fe200008e062f */
[----:B------:R-:W-:-:S03]  /*0b00*/  ISETP.NE.OR P0, PT, R0, RZ, P0 ;  /* 0x000000ff0000720c */ /* 0x000fc60000705670 */
[----:B------:R-:W-:-:S10]  /*0b10*/  IMAD.X R19, RZ, RZ, R19, P2 ;  /* 0x000000ffff137224 */ /* 0x000fd400010e0613 */
[----:B------:R-:W-:Y:S05]  /*0b20*/  @P0 BRA `(.L_x_5) ;  /* 0x0000000000300947 */ /* 0x000fea0003800000 */
[----:B------:R-:W-:Y:S01]  /*0b30*/  MOV R8, 0x0 ;  /* 0x0000000000087802 */ /* 0x000fe20000000f00 */
[----:B------:R-:W-:Y:S01]  /*0b40*/  IMAD.MOV.U32 R16, RZ, RZ, R46 ;  /* 0x000000ffff107224 */ /* 0x000fe200078e002e */
[----:B------:R-:W0:Y:S01]  /*0b50*/  LDCU.64 UR4, c[0x4][0x48] ;  /* 0x01000900ff0477ac */ /* 0x000e220008000a00 */
[----:B------:R-:W-:Y:S02]  /*0b60*/  IMAD.MOV.U32 R17, RZ, RZ, R47 ;  /* 0x000000ffff117224 */ /* 0x000fe400078e002f */
[----:B------:R-:W-:Y:S01]  /*0b70*/  IMAD.MOV.U32 R6, RZ, RZ, R22 ;  /* 0x000000ffff067224 */ /* 0x000fe200078e0016 */
[----:B------:R-:W1:Y:S01]  /*0b80*/  LDC.64 R8, c[0x4][R8] ;  /* 0x0100000008087b82 */ /* 0x000e620000000a00 */
[----:B------:R-:W-:Y:S01]  /*0b90*/  IMAD.MOV.U32 R7, RZ, RZ, R2 ;  /* 0x000000ffff077224 */ /* 0x000fe200078e0002 */
[----:B------:R2:W-:Y:S01]  /*0ba0*/  STL.128 [R1], R16 ;  /* 0x0000001001007387 */ /* 0x0005e20000100c00 */
[----:B0-----:R-:W-:Y:S02]  /*0bb0*/  IMAD.U32 R4, RZ, RZ, UR4 ;  /* 0x00000004ff047e24 */ /* 0x001fe4000f8e00ff */
[----:B------:R-:W-:-:S07]  /*0bc0*/  IMAD.U32 R5, RZ, RZ, UR5 ;  /* 0x00000005ff057e24 */ /* 0x000fce000f8e00ff */
[----:B------:R-:W-:-:S07]  /*0bd0*/  LEPC R20, `(.L_x_5) ;  /* 0x000000001014794e */ /* 0x000fce0000000000 */
[----:B-12---:R-:W-:Y:S05]  /*0be0*/  CALL.ABS.NOINC R8 ;  /* 0x0000000008007343 */ /* 0x006fea0003c00000 */
.L_x_5:
[----:B------:R-:W-:Y:S05]  /*0bf0*/  BSYNC.RECONVERGENT B6 ;  /* 0x0000000000067941 */ /* 0x000fea0003800200 */
.L_x_4:
[----:B------:R-:W-:Y:S01]  /*0c00*/  IADD3 R45, P0, PT, R45, 0x20000, RZ ;  /* 0x000200002d2d7810 */ /* 0x000fe20007f1e0ff */
[----:B------:R-:W-:Y:S02]  /*0c10*/  VIADD R48, R48, 0x161f14 ;  /* 0x00161f1430307836 */ /* 0x000fe40000000000 */
[----:B------:R-:W-:Y:S02]  /*0c20*/  IMAD.MOV.U32 R16, RZ, RZ, R34 ;  /* 0x000000ffff107224 */ /* 0x000fe400078e0022 */
[----:B------:R-:W-:Y:S01]  /*0c30*/  IMAD.X R44, RZ, RZ, R44, P0 ;  /* 0x000000ffff2c7224 */ /* 0x000fe200000e062c */
[----:B------:R-:W-:Y:S01]  /*0c40*/  ISETP.NE.U32.AND P0, PT, R45, -0x1f000000, PT ;  /* 0xe10000002d00780c */ /* 0x000fe20003f05070 */
[----:B------:R-:W-:-:S03]  /*0c50*/  IMAD.MOV.U32 R17, RZ, RZ, R35 ;  /* 0x000000ffff117224 */ /* 0x000fc600078e0023 */
[----:B------:R-:W-:-:S13]  /*0c60*/  ISETP.NE.AND.EX P0, PT, R44, 0x5f5, PT, P0 ;  /* 0x000005f52c00780c */ /* 0x000fda0003f05300 */
[----:B------:R-:W-:Y:S05]  /*0c70*/  @P0 BRA `(.L_x_6) ;  /* 0xfffffff400900947 */ /* 0x000fea000383ffff */
[----:B------:R-:W-:Y:S05]  /*0c80*/  BSYNC.RECONVERGENT B7 ;  /* 0x0000000000077941 */ /* 0x000fea0003800200 */
.L_x_1:
[----:B------:R-:W0:Y:S01]  /*0c90*/  S2R R44, SR_CTAID.X ;  /* 0x00000000002c7919 */ /* 0x000e220000002500 */
[----:B------:R-:W0:Y:S01]  /*0ca0*/  LDC R45, c[0x0][0x360] ;  /* 0x0000d800ff2d7b82 */ /* 0x000e220000000800 */
[----:B------:R-:W-:Y:S01]  /*0cb0*/  BSSY.RECONVERGENT B6, `(.L_x_7) ;  /* 0x000006d000067945 */ /* 0x000fe20003800200 */
[----:B------:R-:W0:Y:S02]  /*0cc0*/  S2R R0, SR_TID.X ;  /* 0x0000000000007919 */ /* 0x000e240000002100 */
[----:B0-----:R-:W-:-:S05]  /*0cd0*/  IMAD R0, R44, R45, R0 ;  /* 0x0000002d2c007224 */ /* 0x001fca00078e0200 */
[----:B------:R-:W-:-:S13]  /*0ce0*/  ISETP.NE.AND P0, PT, R0, RZ, PT ;  /* 0x000000ff0000720c */ /* 0x000fda0003f05270 */
[----:B------:R-:W-:Y:S05]  /*0cf0*/  @P0 BRA `(.L_x_8) ;  /* 0x0000000400a00947 */ /* 0x000fea0003800000 */
[C---:B------:R-:W-:Y:S01]  /*0d00*/  LEA R8, P0, R24.reuse, 0xe1000000, 0x10 ;  /* 0xe100000018087811 */ /* 0x040fe200078080ff */
[----:B------:R-:W-:Y:S01]  /*0d10*/  I2F.F64.U64 R6, R18 ;  /* 0x0000001200067312 */ /* 0x000fe20000301800 */
[----:B------:R-:W-:Y:S02]  /*0d20*/  BSSY.RECONVERGENT B0, `(.L_x_9) ;  /* 0x0000055000007945 */ /* 0x000fe40003800200 */
[----:B------:R-:W-:-:S06]  /*0d30*/  LEA.HI.X R9, R24, 0x5f5, R23, 0x10, P0 ;  /* 0x000005f518097811 */ /* 0x000fcc00000f8417 */
[----:B------:R-:W0:Y:S02]  /*0d40*/  I2F.F64.U64 R8, R8 ;  /* 0x0000000800087312 */ /* 0x000e240000301800 */
[----:B0-----:R-:W-:-:S10]  /*0d50*/  DADD R6, R8, R6 ;  /* 0x0000000008067229 */ /* 0x001fd40000000006 */
[----:B------:R-:W-:Y:S01]  /*0d60*/  ISETP.GT.AND P0, PT, R7, 0xfffff, PT ;  /* 0x000fffff0700780c */ /* 0x000fe20003f04270 */
[--C-:B------:R-:W-:Y:S02]  /*0d70*/  IMAD.MOV.U32 R4, RZ, RZ, R6.reuse ;  /* 0x000000ffff047224 */ /* 0x100fe400078e0006 */
[--C-:B------:R-:W-:Y:S02]  /*0d80*/  IMAD.MOV.U32 R5, RZ, RZ, R7.reuse ;  /* 0x000000ffff057224 */ /* 0x100fe400078e0007 */
[----:B------:R-:W-:Y:S02]  /*0d90*/  IMAD.MOV.U32 R3, RZ, RZ, R7 ;  /* 0x000000ffff037224 */ /* 0x000fe400078e0007 */
[----:B------:R-:W-:-:S06]  /*0da0*/  IMAD.MOV.U32 R10, RZ, RZ, R6 ;  /* 0x000000ffff0a7224 */ /* 0x000fcc00078e0006 */
[----:B------:R-:W-:-:S10]  /*0db0*/  @!P0 DMUL R4, R4, 1.80143985094819840000e+16 ;  /* 0x4350000004048828 */ /* 0x000fd40000000000 */
[----:B------:R-:W-:Y:S02]  /*0dc0*/  @!P0 IMAD.MOV.U32 R3, RZ, RZ, R5 ;  /* 0x000000ffff038224 */ /* 0x000fe400078e0005 */
[----:B------:R-:W-:Y:S02]  /*0dd0*/  @!P0 IMAD.MOV.U32 R10, RZ, RZ, R4 ;  /* 0x000000ffff0a8224 */ /* 0x000fe400078e0004 */
[----:B------:R-:W-:-:S05]  /*0de0*/  VIADD R0, R3, 0xffffffff ;  /* 0xffffffff03007836 */ /* 0x000fca0000000000 */
[----:B------:R-:W-:Y:S01]  /*0df0*/  ISETP.GT.U32.AND P1, PT, R0, 0x7feffffe, PT ;  /* 0x7feffffe0000780c */ /* 0x000fe20003f24070 */
[----:B------:R-:W-:Y:S02]  /*0e00*/  IMAD.MOV.U32 R0, RZ, RZ, -0x3ff ;  /* 0xfffffc01ff007424 */ /* 0x000fe400078e00ff */
[----:B------:R-:W-:-:S10]  /*0e10*/  @!P0 IMAD.MOV.U32 R0, RZ, RZ, -0x435 ;  /* 0xfffffbcbff008424 */ /* 0x000fd400078e00ff */
[----:B------:R-:W-:Y:S05]  /*0e20*/  @P1 BRA `(.L_x_10) ;  /* 0x0000000000f81947 */ /* 0x000fea0003800000 */
[C---:B------:R-:W-:Y:S01]  /*0e30*/  LOP3.LUT R4, R3.reuse, 0xfffff, RZ, 0xc0, !PT ;  /* 0x000fffff03047812 */ /* 0x040fe200078ec0ff */
[----:B------:R-:W-:Y:S01]  /*0e40*/  UMOV UR4, 0x3ae80f1e ;  /* 0x3ae80f1e00047882 */ /* 0x000fe20000000000 */
[----:B------:R-:W-:Y:S01]  /*0e50*/  UMOV UR5, 0x3eb1380b ;  /* 0x3eb1380b00057882 */ /* 0x000fe20000000000 */
[----:B------:R-:W-:Y:S02]  /*0e60*/  LEA.HI R0, R3, R0, RZ, 0xc ;  /* 0x0000000003007211 */ /* 0x000fe400078f60ff */
[----:B------:R-:W-:Y:S01]  /*0e70*/  LOP3.LUT R11, R4, 0x3ff00000, RZ, 0xfc, !PT ;  /* 0x3ff00000040b7812 */ /* 0x000fe200078efcff */
[----:B------:R-:W-:-:S03]  /*0e80*/  IMAD.MOV.U32 R4, RZ, RZ, RZ ;  /* 0x000000ffff047224 */ /* 0x000fc600078e00ff */
[----:B------:R-:W-:-:S13]  /*0e90*/  ISETP.GE.U32.AND P0, PT, R11, 0x3ff6a09f, PT ;  /* 0x3ff6a09f0b00780c */ /* 0x000fda0003f06070 */
[----:B------:R-:W-:Y:S02]  /*0ea0*/  @P0 VIADD R5, R11, 0xfff00000 ;  /* 0xfff000000b050836 */ /* 0x000fe40000000000 */
[----:B------:R-:W-:Y:S02]  /*0eb0*/  @P0 VIADD R0, R0, 0x1 ;  /* 0x0000000100000836 */ /* 0x000fe40000000000 */
[----:B------:R-:W-:-:S06]  /*0ec0*/  @P0 IMAD.MOV.U32 R11, RZ, RZ, R5 ;  /* 0x000000ffff0b0224 */ /* 0x000fcc00078e0005 */
[C---:B------:R-:W-:Y:S02]  /*0ed0*/  DADD R12, R10.reuse, 1 ;  /* 0x3ff000000a0c7429 */ /* 0x040fe40000000000 */
[----:B------:R-:W-:-:S04]  /*0ee0*/  DADD R10, R10, -1 ;  /* 0xbff000000a0a7429 */ /* 0x000fc80000000000 */
[----:B------:R-:W0:Y:S02]  /*0ef0*/  MUFU.RCP64H R5, R13 ;  /* 0x0000000d00057308 */ /* 0x000e240000001800 */
[----:B0-----:R-:W-:-:S08]  /*0f00*/  DFMA R8, -R12, R4, 1 ;  /* 0x3ff000000c08742b */ /* 0x001fd00000000104 */
[----:B------:R-:W-:-:S08]  /*0f10*/  DFMA R8, R8, R8, R8 ;  /* 0x000000080808722b */ /* 0x000fd00000000008 */
[----:B------:R-:W-:-:S08]  /*0f20*/  DFMA R8, R4, R8, R4 ;  /* 0x000000080408722b */ /* 0x000fd00000000004 */
[----:B------:R-:W-:-:S08]  /*0f30*/  DMUL R6, R10, R8 ;  /* 0x000000080a067228 */ /* 0x000fd00000000000 */
[----:B------:R-:W-:-:S08]  /*0f40*/  DFMA R6, R10, R8, R6 ;  /* 0x000000080a06722b */ /* 0x000fd00000000006 */
[----:B------:R-:W-:-:S08]  /*0f50*/  DADD R4, R10, -R6 ;  /* 0x000000000a047229 */ /* 0x000fd00000000806 */
[----:B------:R-:W-:-:S08]  /*0f60*/  DADD R4, R4, R4 ;  /* 0x0000000004047229 */ /* 0x000fd00000000004 */
[-C--:B------:R-:W-:Y:S02]  /*0f70*/  DFMA R4, R10, -R6.reuse, R4 ;  /* 0x800000060a04722b */ /* 0x080fe40000000004 */
[----:B------:R-:W-:-:S06]  /*0f80*/  DMUL R10, R6, R6 ;  /* 0x00000006060a7228 */ /* 0x000fcc0000000000 */
[----:B------:R-:W-:Y:S01]  /*0f90*/  DMUL R8, R8, R4 ;  /* 0x0000000408087228 */ /* 0x000fe20000000000 */
[----:B------:R-:W-:Y:S02]  /*0fa0*/  IMAD.MOV.U32 R4, RZ, RZ, -0x748574fc ;  /* 0x8b7a8b04ff047424 */ /* 0x000fe400078e00ff */
[----:B------:R-:W-:-:S06]  /*0fb0*/  IMAD.MOV.U32 R5, RZ, RZ, 0x3ed0ee25 ;  /* 0x3ed0ee25ff057424 */ /* 0x000fcc00078e00ff */
[----:B------:R-:W-:Y:S01]  /*0fc0*/  DFMA R4, R10, UR4, R4 ;  /* 0x000000040a047c2b */ /* 0x000fe20008000004 */
[----:B------:R-:W-:Y:S01]  /*0fd0*/  UMOV UR4, 0x9f02676f ;  /* 0x9f02676f00047882 */ /* 0x000fe20000000000 */
[----:B------:R-:W-:-:S06]  /*0fe0*/  UMOV UR5, 0x3ef3b266 ;  /* 0x3ef3b26600057882 */ /* 0x000fcc0000000000 */
[----:B------:R-:W-:Y:S01]  /*0ff0*/  DFMA R4, R10, R4, UR4 ;  /* 0x000000040a047e2b */ /* 0x000fe20008000004 */
        /* <DEDUP_REMOVED lines=13> */
[----:B------:R-:W-:Y:S01]  /*10d0*/  LOP3.LUT R4, R0, 0x80000000, RZ, 0x3c, !PT ;  /* 0x8000000000047812 */ /* 0x000fe200078e3cff */
[----:B------:R-:W-:Y:S01]  /*10e0*/  IMAD.MOV.U32 R5, RZ, RZ, 0x43300000 ;  /* 0x43300000ff057424 */ /* 0x000fe200078e00ff */
[----:B------:R-:W-:-:S04]  /*10f0*/  UMOV UR5, 0x3fb55555 ;  /* 0x3fb5555500057882 */ /* 0x000fc80000000000 */
[----:B------:R-:W-:Y:S01]  /*1100*/  DFMA R12, R10, R12, UR4 ;  /* 0x000000040a0c7e2b */ /* 0x000fe2000800000c */
[----:B------:R-:W-:Y:S01]  /*1110*/  UMOV UR4, 0x80000000 ;  /* 0x8000000000047882 */ /* 0x000fe20000000000 */
[----:B------:R-:W-:Y:S02]  /*1120*/  UMOV UR5, 0x43300000 ;  /* 0x4330000000057882 */ /* 0x000fe40000000000 */
[----:B------:R-:W-:Y:S01]  /*1130*/  DADD R4, R4, -UR4 ;  /* 0x8000000404047e29 */ /* 0x000fe20008000000 */
[----:B------:R-:W-:Y:S01]  /*1140*/  UMOV UR4, 0xfefa39ef ;  /* 0xfefa39ef00047882 */ /* 0x000fe20000000000 */
[----:B------:R-:W-:Y:S02]  /*1150*/  UMOV UR5, 0x3fe62e42 ;  /* 0x3fe62e4200057882 */ /* 0x000fe40000000000 */
[----:B------:R-:W-:-:S04]  /*1160*/  DMUL R12, R10, R12 ;  /* 0x0000000c0a0c7228 */ /* 0x000fc80000000000 */
[----:B------:R-:W-:-:S04]  /*1170*/  DFMA R10, R4, UR4, R6 ;  /* 0x00000004040a7c2b */ /* 0x000fc80008000006 */
[----:B------:R-:W-:-:S04]  /*1180*/  DFMA R12, R6, R12, R8 ;  /* 0x0000000c060c722b */ /* 0x000fc80000000008 */
[----:B------:R-:W-:Y:S01]  /*1190*/  DFMA R8, R4, -UR4, R10 ;  /* 0x8000000404087c2b */ /* 0x000fe2000800000a */
[----:B------:R-:W-:Y:S01]  /*11a0*/  UMOV UR4, 0x3b39803f ;  /* 0x3b39803f00047882 */ /* 0x000fe20000000000 */
[----:B------:R-:W-:-:S06]  /*11b0*/  UMOV UR5, 0x3c7abc9e ;  /* 0x3c7abc9e00057882 */ /* 0x000fcc0000000000 */
[----:B------:R-:W-:-:S08]  /*11c0*/  DADD R8, -R6, R8 ;  /* 0x0000000006087229 */ /* 0x000fd00000000108 */
[----:B------:R-:W-:-:S08]  /*11d0*/  DADD R8, R12, -R8 ;  /* 0x000000000c087229 */ /* 0x000fd00000000808 */
[----:B------:R-:W-:-:S08]  /*11e0*/  DFMA R4, R4, UR4, R8 ;  /* 0x0000000404047c2b */ /* 0x000fd00008000008 */
[----:B------:R-:W-:Y:S01]  /*11f0*/  DADD R4, R10, R4 ;  /* 0x000000000a047229 */ /* 0x000fe20000000004 */
[----:B------:R-:W-:Y:S10]  /*1200*/  BRA `(.L_x_11) ;  /* 0x0000000000187947 */ /* 0x000ff40003800000 */
.L_x_10:
[----:B------:R-:W-:Y:S01]  /*1210*/  IMAD.MOV.U32 R6, RZ, RZ, 0x0 ;  /* 0x00000000ff067424 */ /* 0x000fe200078e00ff */
[----:B------:R-:W-:Y:S01]  /*1220*/  LOP3.LUT P0, RZ, R5, 0x7fffffff, RZ, 0xc0, !PT ;  /* 0x7fffffff05ff7812 */ /* 0x000fe2000780c0ff */
[----:B------:R-:W-:-:S06]  /*1230*/  IMAD.MOV.U32 R7, RZ, RZ, 0x7ff00000 ;  /* 0x7ff00000ff077424 */ /* 0x000fcc00078e00ff */
[----:B------:R-:W-:-:S10]  /*1240*/  DFMA R6, R4, R6, +INF ;  /* 0x7ff000000406742b */ /* 0x000fd40000000006 */
[----:B------:R-:W-:Y:S02]  /*1250*/  FSEL R4, R6, RZ, P0 ;  /* 0x000000ff06047208 */ /* 0x000fe40000000000 */
[----:B------:R-:W-:-:S07]  /*1260*/  FSEL R5, R7, -QNAN , P0 ;  /* 0xfff0000007057808 */ /* 0x000fce0000000000 */
.L_x_11:
[----:B------:R-:W-:Y:S05]  /*1270*/  BSYNC.RECONVERGENT B0 ;  /* 0x0000000000007941 */ /* 0x000fea0003800200 */
.L_x_9:
[----:B------:R-:W-:Y:S01]  /*1280*/  UMOV UR4, 0xffda0d24 ;  /* 0xffda0d2400047882 */ /* 0x000fe20000000000 */
[----:B------:R-:W-:Y:S01]  /*1290*/  UMOV UR5, 0x3c7777d0 ;  /* 0x3c7777d000057882 */ /* 0x000fe20000000000 */
[----:B------:R-:W-:Y:S01]  /*12a0*/  MOV R8, 0x0 ;  /* 0x0000000000087802 */ /* 0x000fe20000000f00 */
[C---:B------:R-:W-:Y:S01]  /*12b0*/  DMUL R10, R4.reuse, UR4 ;  /* 0x00000004040a7c28 */ /* 0x040fe20008000000 */
[----:B------:R-:W-:Y:S01]  /*12c0*/  UMOV UR4, 0x652b82fe ;  /* 0x652b82fe00047882 */ /* 0x000fe20000000000 */
[----:B------:R-:W-:Y:S01]  /*12d0*/  UMOV UR5, 0x3ff71547 ;  /* 0x3ff7154700057882 */ /* 0x000fe20000000000 */
[----:B------:R-:W-:Y:S02]  /*12e0*/  IMAD.MOV.U32 R6, RZ, RZ, R22 ;  /* 0x000000ffff067224 */ /* 0x000fe400078e0016 */
[----:B------:R-:W0:Y:S01]  /*12f0*/  LDC.64 R8, c[0x4][R8] ;  /* 0x0100000008087b82 */ /* 0x000e220000000a00 */
[----:B------:R-:W-:Y:S02]  /*1300*/  IMAD.MOV.U32 R7, RZ, RZ, R2 ;  /* 0x000000ffff077224 */ /* 0x000fe400078e0002 */
[----:B------:R-:W-:Y:S01]  /*1310*/  DFMA R10, R4, UR4, R10 ;  /* 0x00000004040a7c2b */ /* 0x000fe2000800000a */
[----:B------:R-:W1:Y:S06]  /*1320*/  LDCU.64 UR4, c[0x4][0x50] ;  /* 0x01000a00ff0477ac */ /* 0x000e6c0008000a00 */
[----:B------:R2:W-:Y:S01]  /*1330*/  STL.64 [R1], R10 ;  /* 0x0000000a01007387 */ /* 0x0005e20000100a00 */
[----:B-1----:R-:W-:-:S02]  /*1340*/  IMAD.U32 R4, RZ, RZ, UR4 ;  /* 0x00000004ff047e24 */ /* 0x002fc4000f8e00ff */
[----:B--2---:R-:W-:-:S07]  /*1350*/  IMAD.U32 R5, RZ, RZ, UR5 ;  /* 0x00000005ff057e24 */ /* 0x004fce000f8e00ff */
[----:B------:R-:W-:-:S07]  /*1360*/  LEPC R20, `(.L_x_8) ;  /* 0x000000001014794e */ /* 0x000fce0000000000 */
[----:B0-----:R-:W-:Y:S05]  /*1370*/  CALL.ABS.NOINC R8 ;  /* 0x0000000008007343 */ /* 0x001fea0003c00000 */
.L_x_8:
[----:B------:R-:W-:Y:S05]  /*1380*/  BSYNC.RECONVERGENT B6 ;  /* 0x0000000000067941 */ /* 0x000fea0003800200 */
.L_x_7:
[--C-:B------:R-:W-:Y:S01]  /*1390*/  SHF.R.U32.HI R3, RZ, 0x5, R47.reuse ;  /* 0x00000005ff037819 */ /* 0x100fe2000001162f */
[----:B------:R-:W-:Y:S01]  /*13a0*/  IMAD.MOV.U32 R24, RZ, RZ, R46 ;  /* 0x000000ffff187224 */ /* 0x000fe200078e002e */
[--C-:B------:R-:W-:Y:S01]  /*13b0*/  SHF.R.U64 R9, R46, 0x5, R47.reuse ;  /* 0x000000052e097819 */ /* 0x100fe2000000122f */
[----:B------:R-:W-:Y:S01]  /*13c0*/  IMAD.MOV.U32 R23, RZ, RZ, R47 ;  /* 0x000000ffff177224 */ /* 0x000fe200078e002f */
[----:B------:R-:W-:Y:S01]  /*13d0*/  IADD3 R42, P1, PT, R42, -0x1f000000, RZ ;  /* 0xe10000002a2a7810 */ /* 0x000fe20007f3e0ff */
[----:B------:R-:W-:-:S03]  /*13e0*/  IMAD.WIDE.U32 R6, R3, 0x71b47843, RZ ;  /* 0x71b4784303067825 */ /* 0x000fc600078e00ff */
[----:B------:R-:W-:Y:S01]  /*13f0*/  IADD3.X R41, PT, PT, R41, 0x5f5, RZ, P1, !PT ;  /* 0x000005f529297810 */ /* 0x000fe20000ffe4ff */
[----:B------:R-:W-:Y:S02]  /*1400*/  IMAD.MOV.U32 R17, RZ, RZ, R35 ;  /* 0x000000ffff117224 */ /* 0x000fe400078e0023 */
[----:B------:R-:W-:-:S04]  /*1410*/  IMAD.WIDE.U32 R6, P0, R9, 0xa7c5ac4, R6 ;  /* 0x0a7c5ac409067825 */ /* 0x000fc80007800006 */
[----:B------:R-:W-:-:S04]  /*1420*/  IMAD.WIDE.U32 R8, R9, 0x71b47843, RZ ;  /* 0x71b4784309087825 */ /* 0x000fc800078e00ff */
[----:B------:R-:W-:Y:S01]  /*1430*/  IMAD.X R5, RZ, RZ, RZ, P0 ;  /* 0x000000ffff057224 */ /* 0x000fe200000e06ff */
[----:B------:R-:W-:Y:S01]  /*1440*/  IADD3 RZ, P0, PT, R9, R6, RZ ;  /* 0x0000000609ff7210 */ /* 0x000fe20007f1e0ff */
[----:B------:R-:W-:Y:S02]  /*1450*/  IMAD.MOV.U32 R4, RZ, RZ, R7 ;  /* 0x000000ffff047224 */ /* 0x000fe400078e0007 */
[----:B------:R-:W-:Y:S02]  /*1460*/  IMAD.MOV.U32 R16, RZ, RZ, R34 ;  /* 0x000000ffff107224 */ /* 0x000fe400078e0022 */
[----:B------:R-:W-:-:S05]  /*1470*/  IMAD.WIDE.U32.X R4, R3, 0xa7c5ac4, R4, P0 ;  /* 0x0a7c5ac403047825 */ /* 0x000fca00000e0404 */
[--C-:B------:R-:W-:Y:S02]  /*1480*/  SHF.R.U32.HI R0, RZ, 0x7, R5.reuse ;  /* 0x00000007ff007819 */ /* 0x100fe40000011605 */
[----:B------:R-:W-:-:S03]  /*1490*/  SHF.R.U64 R3, R4, 0x7, R5 ;  /* 0x0000000704037819 */ /* 0x000fc60000001205 */
[----:B------:R-:W-:Y:S02]  /*14a0*/  IMAD R0, R0, -0x186a0, RZ ;  /* 0xfffe796000007824 */ /* 0x000fe400078e02ff */
[----:B------:R-:W-:-:S05]  /*14b0*/  IMAD.WIDE.U32 R4, R3, -0x186a0, R46 ;  /* 0xfffe796003047825 */ /* 0x000fca00078e002e */
[----:B------:R-:W-:Y:S02]  /*14c0*/  IADD3 R0, PT, PT, R5, -R3, R0 ;  /* 0x8000000305007210 */ /* 0x000fe40007ffe000 */
[----:B------:R-:W-:-:S04]  /*14d0*/  ISETP.NE.U32.AND P0, PT, R4, RZ, PT ;  /* 0x000000ff0400720c */ /* 0x000fc80003f05070 */
[----:B------:R-:W-:-:S13]  /*14e0*/  ISETP.NE.AND.EX P0, PT, R0, RZ, PT, P0 ;  /* 0x000000ff0000720c */ /* 0x000fda0003f05300 */
[----:B------:R-:W-:Y:S05]  /*14f0*/  @P0 BRA `(.L_x_12) ;  /* 0xffffffec00580947 */ /* 0x000fea000383ffff */
[----:B------:R-:W-:Y:S05]  /*1500*/  BSYNC.RECONVERGENT B8 ;  /* 0x0000000000087941 */ /* 0x000fea0003800200 */
.L_x_0:
[----:B------:R-:W0:Y:S01]  /*1510*/  S2R R0, SR_TID.X ;  /* 0x0000000000007919 */ /* 0x000e220000002100 */
[----:B------:R-:W1:Y:S01]  /*1520*/  LDC.64 R4, c[0x0][0x380] ;  /* 0x0000e000ff047b82 */ /* 0x000e620000000a00 */
[----:B0-----:R-:W-:-:S04]  /*1530*/  IMAD R45, R44, R45, R0 ;  /* 0x0000002d2c2d7224 */ /* 0x001fc800078e0200 */
[----:B-1----:R-:W-:-:S05]  /*1540*/  IMAD.WIDE R4, R45, 0x30, R4 ;  /* 0x000000302d047825 */ /* 0x002fca00078e0204 */
[----:B------:R0:W-:Y:S04]  /*1550*/  STG.E.64 desc[UR36][R4.64], R32 ;  /* 0x0000002004007986 */ /* 0x0001e8000c101b24 */
[----:B------:R0:W-:Y:S04]  /*1560*/  STG.E.64 desc[UR36][R4.64+0x8], R34 ;  /* 0x0000082204007986 */ /* 0x0001e8000c101b24 */
[----:B------:R0:W-:Y:S04]  /*1570*/  STG.E.64 desc[UR36][R4.64+0x10], R36 ;  /* 0x0000102404007986 */ /* 0x0001e8000c101b24 */
[----:B------:R0:W-:Y:S04]  /*1580*/  STG.E.64 desc[UR36][R4.64+0x18], R30 ;  /* 0x0000181e04007986 */ /* 0x0001e8000c101b24 */
[----:B------:R0:W-:Y:S04]  /*1590*/  STG.E desc[UR36][R4.64+0x20], R43 ;  /* 0x0000202b04007986 */ /* 0x0001e8000c101924 */
[----:B------:R0:W-:Y:S01]  /*15a0*/  STG.E.64 desc[UR36][R4.64+0x28], R52 ;  /* 0x0000283404007986 */ /* 0x0001e2000c101b24 */
[----:B------:R-:W-:Y:S05]  /*15b0*/  BRA `(.L_x_13) ;  /* 0xffffffec00247947 */ /* 0x000fea000383ffff */
.L_x_14:
[----:B------:R-:W-:-:S00]  /*15c0*/  BRA `(.L_x_14) ;  /* 0xfffffffc00fc7947 */ /* 0x000fc0000383ffff */
[----:B------:R-:W-:-:S00]  /*15d0*/  NOP ;  /* 0x0000000000007918 */ /* 0x000fc00000000000 */
        /* <DEDUP_REMOVED lines=10> */
.L_x_24:


//--------------------- .text._Z18init_curand_statesP17curandStateXORWOWy --------------------------
	.section	.text._Z18init_curand_statesP17curandStateXORWOWy,"ax",@progbits
	.align	128
        .global         _Z18init_curand_statesP17curandStateXORWOWy
        .type           _Z18init_curand_statesP17curandStateXORWOWy,@function
        .size           _Z18init_curand_statesP17curandStateXORWOWy,(.L_x_25 - _Z18init_curand_statesP17curandStateXORWOWy)
        .other          _Z18init_curand_statesP17curandStateXORWOWy,@"STO_CUDA_ENTRY STV_DEFAULT"
_Z18init_curand_statesP17curandStateXORWOWy:
.text._Z18init_curand_statesP17curandStateXORWOWy:
[----:B------:R-:W-:Y:S01]  /*0000*/  LDC R1, c[0x0][0x37c] ;  /* 0x0000df00ff017b82 */ /* 0x000fe20000000800 */
[----:B------:R-:W0:Y:S07]  /*0010*/  S2R R4, SR_TID.X ;  /* 0x0000000000047919 */ /* 0x000e2e0000002100 */
[----:B------:R-:W1:Y:S01]  /*0020*/  LDC.64 R2, c[0x0][0x388] ;  /* 0x0000e200ff027b82 */ /* 0x000e620000000a00 */
[----:B------:R-:W2:Y:S01]  /*0030*/  LDCU.64 UR4, c[0x0][0x358] ;  /* 0x00006b00ff0477ac */ /* 0x000ea20008000a00 */
[----:B------:R-:W-:Y:S06]  /*0040*/  BSSY.RECONVERGENT B0, `(.L_x_15) ;  /* 0x00000e5000007945 */ /* 0x000fec0003800200 */
[----:B------:R-:W0:Y:S08]  /*0050*/  S2UR UR6, SR_CTAID.X ;  /* 0x00000000000679c3 */ /* 0x000e300000002500 */
[----:B------:R-:W0:Y:S08]  /*0060*/  LDC R13, c[0x0][0x360] ;  /* 0x0000d800ff0d7b82 */ /* 0x000e300000000800 */
[----:B------:R-:W3:Y:S01]  /*0070*/  LDC.64 R6, c[0x0][0x380] ;  /* 0x0000e000ff067b82 */ /* 0x000ee20000000a00 */
[----:B-1----:R-:W-:-:S02]  /*0080*/  LOP3.LUT R0, R2, 0xaad26b49, RZ, 0x3c, !PT ;  /* 0xaad26b4902007812 */ /* 0x002fc400078e3cff */
[----:B------:R-:W-:-:S03]  /*0090*/  LOP3.LUT R2, R3, 0xf7dcefdd, RZ, 0x3c, !PT ;  /* 0xf7dcefdd03027812 */ /* 0x000fc600078e3cff */
[----:B------:R-:W-:Y:S02]  /*00a0*/  IMAD R0, R0, 0x4182bed5, RZ ;  /* 0x4182bed500007824 */ /* 0x000fe400078e02ff */
[----:B------:R-:W-:Y:S02]  /*00b0*/  IMAD R3, R2, -0x658354e5, RZ ;  /* 0x9a7cab1b02037824 */ /* 0x000fe400078e02ff */
[C---:B------:R-:W-:Y:S01]  /*00c0*/  VIADD R5, R0.reuse, 0x75bcd15 ;  /* 0x075bcd1500057836 */ /* 0x040fe20000000000 */
[C---:B------:R-:W-:Y:S01]  /*00d0*/  LOP3.LUT R8, R0.reuse, 0x159a55e5, RZ, 0x3c, !PT ;  /* 0x159a55e500087812 */ /* 0x040fe200078e3cff */
[C---:B------:R-:W-:Y:S01]  /*00e0*/  VIADD R11, R0.reuse, 0x583f19 ;  /* 0x00583f19000b7836 */ /* 0x040fe20000000000 */
[C---:B------:R-:W-:Y:S01]  /*00f0*/  LOP3.LUT R10, R3.reuse, 0x5491333, RZ, 0x3c, !PT ;  /* 0x05491333030a7812 */ /* 0x040fe200078e3cff */
[----:B------:R-:W-:Y:S02]  /*0100*/  VIADD R9, R3, 0x1f123bb5 ;  /* 0x1f123bb503097836 */ /* 0x000fe40000000000 */
[----:B0-----:R-:W-:Y:S01]  /*0110*/  IMAD R13, R13, UR6, R4 ;  /* 0x000000060d0d7c24 */ /* 0x001fe2000f8e0204 */
[----:B------:R-:W-:-:S04]  /*0120*/  IADD3 R4, PT, PT, R0, 0x64f0c9, R3 ;  /* 0x0064f0c900047810 */ /* 0x000fc80007ffe003 */
[C---:B------:R-:W-:Y:S01]  /*0130*/  ISETP.NE.AND P0, PT, R13.reuse, RZ, PT ;  /* 0x000000ff0d00720c */ /* 0x040fe20003f05270 */
[----:B---3--:R-:W-:-:S05]  /*0140*/  IMAD.WIDE R6, R13, 0x30, R6 ;  /* 0x000000300d067825 */ /* 0x008fca00078e0206 */
[----:B--2---:R0:W-:Y:S04]  /*0150*/  STG.E.64 desc[UR4][R6.64], R4 ;  /* 0x0000000406007986 */ /* 0x0041e8000c101b04 */
[----:B------:R0:W-:Y:S04]  /*0160*/  STG.E.64 desc[UR4][R6.64+0x8], R8 ;  /* 0x0000080806007986 */ /* 0x0001e8000c101b04 */
[----:B------:R0:W-:Y:S01]  /*0170*/  STG.E.64 desc[UR4][R6.64+0x10], R10 ;  /* 0x0000100a06007986 */ /* 0x0001e2000c101b04 */
[----:B------:R-:W-:Y:S05]  /*0180*/  @!P0 BRA `(.L_x_16) ;  /* 0x0000000c00408947 */ /* 0x000fea0003800000 */
[----:B------:R-:W-:Y:S01]  /*0190*/  SHF.R.S32.HI R0, RZ, 0x1f, R13 ;  /* 0x0000001fff007819 */ /* 0x000fe2000001140d */
[----:B------:R-:W-:-:S07]  /*01a0*/  IMAD.MOV.U32 R12, RZ, RZ, RZ ;  /* 0x000000ffff0c7224 */ /* 0x000fce00078e00ff */
.L_x_22:
[----:B-1----:R-:W-:Y:S01]  /*01b0*/  LOP3.LUT R2, R13, 0x3, RZ, 0xc0, !PT ;  /* 0x000000030d027812 */ /* 0x002fe200078ec0ff */
[----:B------:R-:W-:Y:S03]  /*01c0*/  BSSY.RECONVERGENT B1, `(.L_x_17) ;  /* 0x00000c6000017945 */ /* 0x000fe60003800200 */
[----:B------:R-:W-:-:S04]  /*01d0*/  ISETP.NE.U32.AND P0, PT, R2, RZ, PT ;  /* 0x000000ff0200720c */ /* 0x000fc80003f05070 */
[----:B------:R-:W-:-:S13]  /*01e0*/  ISETP.NE.AND.EX P0, PT, RZ, RZ, PT, P0 ;  /* 0x000000ffff00720c */ /* 0x000fda0003f05300 */
[----:B------:R-:W-:Y:S05]  /*01f0*/  @!P0 BRA `(.L_x_18) ;  /* 0x0000000c00088947 */ /* 0x000fea0003800000 */
[----:B0-----:R-:W0:Y:S01]  /*0200*/  LDC.64 R8, c[0x4][0x8] ;  /* 0x01000200ff087b82 */ /* 0x001e220000000a00 */
[----:B------:R-:W-:Y:S02]  /*0210*/  IMAD.MOV.U32 R14, RZ, RZ, RZ ;  /* 0x000000ffff0e7224 */ /* 0x000fe400078e00ff */
[----:B0-----:R-:W-:-:S07]  /*0220*/  IMAD.WIDE.U32 R8, R12, 0xc80, R8 ;  /* 0x00000c800c087825 */ /* 0x001fce00078e0008 */
.L_x_21:
[----:B-1----:R-:W-:Y:S01]  /*0230*/  IMAD.MOV.U32 R15, RZ, RZ, RZ ;  /* 0x000000ffff0f7224 */ /* 0x002fe200078e00ff */
[----:B------:R-:W-:Y:S01]  /*0240*/  CS2R R2, SRZ ;  /* 0x0000000000027805 */ /* 0x000fe2000001ff00 */
[----:B------:R-:W-:Y:S01]  /*0250*/  IMAD.MOV.U32 R17, RZ, RZ, RZ ;  /* 0x000000ffff117224 */ /* 0x000fe200078e00ff */
[----:B------:R-:W-:-:S07]  /*0260*/  CS2R R4, SRZ ;  /* 0x0000000000047805 */ /* 0x000fce000001ff00 */
.L_x_20:
[----:B------:R-:W-:-:S05]  /*0270*/  IMAD.WIDE.U32 R10, R17, 0x4, R6 ;  /* 0x00000004110a7825 */ /* 0x000fca00078e0006 */
[----:B------:R0:W5:Y:S01]  /*0280*/  LDG.E R16, desc[UR4][R10.64+0x4] ;  /* 0x000004040a107981 */ /* 0x000162000c1e1900 */
[----:B------:R-:W-:-:S07]  /*0290*/  IMAD.MOV.U32 R19, RZ, RZ, RZ ;  /* 0x000000ffff137224 */ /* 0x000fce00078e00ff */
.L_x_19:
[----:B-----5:R-:W-:Y:S01]  /*02a0*/  SHF.R.U32.HI R24, RZ, R19, R16 ;  /* 0x00000013ff187219 */ /* 0x020fe20000011610 */
[----:B0-----:R-:W-:-:S03]  /*02b0*/  IMAD.SHL.U32 R10, R17, 0x20, RZ ;  /* 0x00000020110a7824 */ /* 0x001fc600078e00ff */
[----:B------:R-:W-:Y:S01]  /*02c0*/  LOP3.LUT R11, R24, 0x1, RZ, 0xc0, !PT ;  /* 0x00000001180b7812 */ /* 0x000fe200078ec0ff */
[----:B------:R-:W-:-:S03]  /*02d0*/  IMAD.IADD R10, R10, 0x1, R19 ;  /* 0x000000010a0a7824 */ /* 0x000fc600078e0213 */
[----:B------:R-:W-:Y:S01]  /*02e0*/  ISETP.NE.U32.AND P0, PT, R11, 0x1, PT ;  /* 0x000000010b00780c */ /* 0x000fe20003f05070 */
[----:B------:R-:W-:-:S03]  /*02f0*/  IMAD R11, R10, 0x5, RZ ;  /* 0x000000050a0b7824 */ /* 0x000fc600078e02ff */
[----:B------:R-:W-:Y:S01]  /*0300*/  R2P PR, R24, 0x7e ;  /* 0x0000007e18007804 */ /* 0x000fe20000000000 */
[----:B------:R-:W-:-:S08]  /*0310*/  IMAD.WIDE.U32 R10, R11, 0x4, R8 ;  /* 0x000000040b0a7825 */ /* 0x000fd000078e0008 */
[----:B------:R-:W2:Y:S04]  /*0320*/  @!P0 LDG.E R18, desc[UR4][R10.64] ;  /* 0x000000040a128981 */ /* 0x000ea8000c1e1900 */
[----:B------:R-:W3:Y:S04]  /*0330*/  @!P0 LDG.E R20, desc[UR4][R10.64+0x10] ;  /* 0x000010040a148981 */ /* 0x000ee8000c1e1900 */
[----:B------:R-:W4:Y:S04]  /*0340*/  @P1 LDG.E R22, desc[UR4][R10.64+0x14] ;  /* 0x000014040a161981 */ /* 0x000f28000c1e1900 */
[----:B------:R-:W4:Y:S04]  /*0350*/  @P2 LDG.E R26, desc[UR4][R10.64+0x28] ;  /* 0x000028040a1a2981 */ /* 0x000f28000c1e1900 */
[----:B------:R-:W4:Y:S04]  /*0360*/  @!P0 LDG.E R21, desc[UR4][R10.64+0x4] ;  /* 0x000004040a158981 */ /* 0x000f28000c1e1900 */
[----:B------:R-:W4:Y:S04]  /*0370*/  @!P0 LDG.E R23, desc[UR4][R10.64+0xc] ;  /* 0x00000c040a178981 */ /* 0x000f28000c1e1900 */
[----:B------:R-:W4:Y:S04]  /*0380*/  @P1 LDG.E R25, desc[UR4][R10.64+0x18] ;  /* 0x000018040a191981 */ /* 0x000f28000c1e1900 */
[----:B------:R-:W4:Y:S04]  /*0390*/  @P3 LDG.E R28, desc[UR4][R10.64+0x3c] ;  /* 0x00003c040a1c3981 */ /* 0x000f28000c1e1900 */
[----:B------:R-:W4:Y:S01]  /*03a0*/  @P6 LDG.E R27, desc[UR4][R10.64+0x7c] ;  /* 0x00007c040a1b6981 */ /* 0x000f22000c1e1900 */
[----:B--2---:R-:W-:-:S03]  /*03b0*/  @!P0 LOP3.LUT R15, R15, R18, RZ, 0x3c, !PT ;  /* 0x000000120f0f8212 */ /* 0x004fc600078e3cff */
[----:B------:R-:W2:Y:S01]  /*03c0*/  @!P0 LDG.E R18, desc[UR4][R10.64+0x8] ;  /* 0x000008040a128981 */ /* 0x000ea2000c1e1900 */
[----:B---3--:R-:W-:-:S03]  /*03d0*/  @!P0 LOP3.LUT R3, R3, R20, RZ, 0x3c, !PT ;  /* 0x0000001403038212 */ /* 0x008fc600078e3cff */
[----:B------:R-:W3:Y:S01]  /*03e0*/  @P1 LDG.E R20, desc[UR4][R10.64+0x24] ;  /* 0x000024040a141981 */ /* 0x000ee2000c1e1900 */
[----:B----4-:R-:W-:-:S03]  /*03f0*/  @P1 LOP3.LUT R15, R15, R22, RZ, 0x3c, !PT ;  /* 0x000000160f0f1212 */ /* 0x010fc600078e3cff */
[----:B------:R-:W4:Y:S01]  /*0400*/  @P2 LDG.E R22, desc[UR4][R10.64+0x38] ;  /* 0x000038040a162981 */ /* 0x000f22000c1e1900 */
[----:B------:R-:W-:-:S03]  /*0410*/  @P2 LOP3.LUT R15, R15, R26, RZ, 0x3c, !PT ;  /* 0x0000001a0f0f2212 */ /* 0x000fc600078e3cff */
[----:B------:R-:W4:Y:S01]  /*0420*/  @P4 LDG.E R26, desc[UR4][R10.64+0x50] ;  /* 0x000050040a1a4981 */ /* 0x000f22000c1e1900 */
[----:B------:R-:W-:-:S03]  /*0430*/  @!P0 LOP3.LUT R4, R4, R21, RZ, 0x3c, !PT ;  /* 0x0000001504048212 */ /* 0x000fc600078e3cff */
[----:B------:R-:W4:Y:S01]  /*0440*/  @P1 LDG.E R21, desc[UR4][R10.64+0x20] ;  /* 0x000020040a151981 */ /* 0x000f22000c1e1900 */
[----:B------:R-:W-:-:S03]  /*0450*/  @!P0 LOP3.LUT R2, R2, R23, RZ, 0x3c, !PT ;  /* 0x0000001702028212 */ /* 0x000fc600078e3cff */
[----:B------:R-:W4:Y:S01]  /*0460*/  @P2 LDG.E R23, desc[UR4][R10.64+0x2c] ;  /* 0x00002c040a172981 */ /* 0x000f22000c1e1900 */
[----:B------:R-:W-:-:S03]  /*0470*/  @P1 LOP3.LUT R4, R4, R25, RZ, 0x3c, !PT ;  /* 0x0000001904041212 */ /* 0x000fc600078e3cff */
[----:B------:R-:W4:Y:S01]  /*0480*/  @P2 LDG.E R25, desc[UR4][R10.64+0x34] ;  /* 0x000034040a192981 */ /* 0x000f22000c1e1900 */
[----:B--2---:R-:W-:-:S03]  /*0490*/  @!P0 LOP3.LUT R5, R5, R18, RZ, 0x3c, !PT ;  /* 0x0000001205058212 */ /* 0x004fc600078e3cff */
[----:B------:R-:W2:Y:S01]  /*04a0*/  @P1 LDG.E R18, desc[UR4][R10.64+0x1c] ;  /* 0x00001c040a121981 */ /* 0x000ea2000c1e1900 */
[----:B---3--:R-:W-:-:S03]  /*04b0*/  @P1 LOP3.LUT R3, R3, R20, RZ, 0x3c, !PT ;  /* 0x0000001403031212 */ /* 0x008fc600078e3cff */
[----:B------:R-:W3:Y:S01]  /*04c0*/  @P2 LDG.E R20, desc[UR4][R10.64+0x30] ;  /* 0x000030040a142981 */ /* 0x000ee2000c1e1900 */
[----:B----4-:R-:W-:-:S03]  /*04d0*/  @P2 LOP3.LUT R3, R3, R22, RZ, 0x3c, !PT ;  /* 0x0000001603032212 */ /* 0x010fc600078e3cff */
[----:B------:R-:W4:Y:S01]  /*04e0*/  @P3 LDG.E R22, desc[UR4][R10.64+0x4c] ;  /* 0x00004c040a163981 */ /* 0x000f22000c1e1900 */
[----:B------:R-:W-:-:S04]  /*04f0*/  @P3 LOP3.LUT R15, R15, R28, RZ, 0x3c, !PT ;  /* 0x0000001c0f0f3212 */ /* 0x000fc800078e3cff */
[----:B------:R-:W-:Y:S02]  /*0500*/  @P4 LOP3.LUT R15, R15, R26, RZ, 0x3c, !PT ;  /* 0x0000001a0f0f4212 */ /* 0x000fe400078e3cff */
[----:B------:R-:W-:Y:S01]  /*0510*/  @P1 LOP3.LUT R2, R2, R21, RZ, 0x3c, !PT ;  /* 0x0000001502021212 */ /* 0x000fe200078e3cff */
[----:B------:R-:W4:Y:S04]  /*0520*/  @P5 LDG.E R26, desc[UR4][R10.64+0x64] ;  /* 0x000064040a1a5981 */ /* 0x000f28000c1e1900 */
[----:B------:R-:W4:Y:S01]  /*0530*/  @P3 LDG.E R21, desc[UR4][R10.64+0x40] ;  /* 0x000040040a153981 */ /* 0x000f22000c1e1900 */
[----:B------:R-:W-:Y:S02]  /*0540*/  @P2 LOP3.LUT R4, R4, R23, RZ, 0x3c, !PT ;  /* 0x0000001704042212 */ /* 0x000fe400078e3cff */
[----:B------:R-:W-:Y:S01]  /*0550*/  @P2 LOP3.LUT R2, R2, R25, RZ, 0x3c, !PT ;  /* 0x0000001902022212 */ /* 0x000fe200078e3cff */
[----:B------:R-:W4:Y:S04]  /*0560*/  @P3 LDG.E R23, desc[UR4][R10.64+0x48] ;  /* 0x000048040a173981 */ /* 0x000f28000c1e1900 */
[----:B------:R-:W4:Y:S01]  /*0570*/  @P4 LDG.E R25, desc[UR4][R10.64+0x54] ;  /* 0x000054040a194981 */ /* 0x000f22000c1e1900 */
[----:B--2---:R-:W-:-:S03]  /*0580*/  @P1 LOP3.LUT R5, R5, R18, RZ, 0x3c, !PT ;  /* 0x0000001205051212 */ /* 0x004fc600078e3cff */
[----:B------:R-:W2:Y:S01]  /*0590*/  @P3 LDG.E R18, desc[UR4][R10.64+0x44] ;  /* 0x000044040a123981 */ /* 0x000ea2000c1e1900 */
[----:B---3--:R-:W-:-:S03]  /*05a0*/  @P2 LOP3.LUT R5, R5, R20, RZ, 0x3c, !PT ;  /* 0x0000001405052212 */ /* 0x008fc600078e3cff */
[----:B------:R-:W3:Y:S01]  /*05b0*/  @P4 LDG.E R20, desc[UR4][R10.64+0x58] ;  /* 0x000058040a144981 */ /* 0x000ee2000c1e1900 */
[----:B----4-:R-:W-:-:S03]  /*05c0*/  @P3 LOP3.LUT R3, R3, R22, RZ, 0x3c, !PT ;  /* 0x0000001603033212 */ /* 0x010fc600078e3cff */
[----:B------:R-:W4:Y:S01]  /*05d0*/  @P4 LDG.E R22, desc[UR4][R10.64+0x60] ;  /* 0x000060040a164981 */ /* 0x000f22000c1e1900 */
[----:B------:R-:W-:Y:S02]  /*05e0*/  LOP3.LUT P0, RZ, R24, 0x80, RZ, 0xc0, !PT ;  /* 0x0000008018ff7812 */ /* 0x000fe4000780c0ff */
[----:B------:R-:W-:Y:S02]  /*05f0*/  @P5 LOP3.LUT R15, R15, R26, RZ, 0x3c, !PT ;  /* 0x0000001a0f0f5212 */ /* 0x000fe400078e3cff */
[----:B------:R-:W4:Y:S01]  /*0600*/  @P6 LDG.E R26, desc[UR4][R10.64+0x78] ;  /* 0x000078040a1a6981 */ /* 0x000f22000c1e1900 */
[----:B------:R-:W-:-:S03]  /*0610*/  @P3 LOP3.LUT R4, R4, R21, RZ, 0x3c, !PT ;  /* 0x0000001504043212 */ /* 0x000fc600078e3cff */
[----:B------:R-:W4:Y:S01]  /*0620*/  @P4 LDG.E R21, desc[UR4][R10.64+0x5c] ;  /* 0x00005c040a154981 */ /* 0x000f22000c1e1900 */
[----:B------:R-:W-:-:S03]  /*0630*/  @P3 LOP3.LUT R2, R2, R23, RZ, 0x3c, !PT ;  /* 0x0000001702023212 */ /* 0x000fc600078e3cff */
[----:B------:R-:W4:Y:S01]  /*0640*/  @P5 LDG.E R23, desc[UR4][R10.64+0x68] ;  /* 0x000068040a175981 */ /* 0x000f22000c1e1900 */
[----:B------:R-:W-:-:S03]  /*0650*/  @P4 LOP3.LUT R4, R4, R25, RZ, 0x3c, !PT ;  /* 0x0000001904044212 */ /* 0x000fc600078e3cff */
[----:B------:R-:W4:Y:S01]  /*0660*/  @P5 LDG.E R25, desc[UR4][R10.64+0x70] ;  /* 0x000070040a195981 */ /* 0x000f22000c1e1900 */
[----:B--2---:R-:W-:-:S03]  /*0670*/  @P3 LOP3.LUT R5, R5, R18, RZ, 0x3c, !PT ;  /* 0x0000001205053212 */ /* 0x004fc600078e3cff */
[----:B------:R-:W2:Y:S01]  /*0680*/  @P5 LDG.E R18, desc[UR4][R10.64+0x6c] ;  /* 0x00006c040a125981 */ /* 0x000ea2000c1e1900 */
[----:B---3--:R-:W-:-:S03]  /*0690*/  @P4 LOP3.LUT R5, R5, R20, RZ, 0x3c, !PT ;  /* 0x0000001405054212 */ /* 0x008fc600078e3cff */
[----:B------:R-:W3:Y:S01]  /*06a0*/  @P5 LDG.E R20, desc[UR4][R10.64+0x74] ;  /* 0x000074040a145981 */ /* 0x000ee2000c1e1900 */
[----:B----4-:R-:W-:-:S03]  /*06b0*/  @P4 LOP3.LUT R3, R3, R22, RZ, 0x3c, !PT ;  /* 0x0000001603034212 */ /* 0x010fc600078e3cff */
[----:B------:R-:W4:Y:S01]  /*06c0*/  @P0 LDG.E R22, desc[UR4][R10.64+0x8c] ;  /* 0x00008c040a160981 */ /* 0x000f22000c1e1900 */
[----:B------:R-:W-:-:S03]  /*06d0*/  @P6 LOP3.LUT R15, R15, R26, RZ, 0x3c, !PT ;  /* 0x0000001a0f0f6212 */ /* 0x000fc600078e3cff */
        /* <DEDUP_REMOVED lines=13> */
[----:B------:R-:W-:Y:S02]  /*07b0*/  @P6 LOP3.LUT R4, R4, R27, RZ, 0x3c, !PT ;  /* 0x0000001b04046212 */ /* 0x000fe400078e3cff */
[----:B------:R-:W-:Y:S02]  /*07c0*/  @P6 LOP3.LUT R2, R2, R21, RZ, 0x3c, !PT ;  /* 0x0000001502026212 */ /* 0x000fe400078e3cff */
[----:B------:R-:W-:Y:S02]  /*07d0*/  @P0 LOP3.LUT R4, R4, R23, RZ, 0x3c, !PT ;  /* 0x0000001704040212 */ /* 0x000fe400078e3cff */
[----:B------:R-:W-:Y:S02]  /*07e0*/  @P0 LOP3.LUT R2, R2, R25, RZ, 0x3c, !PT ;  /* 0x0000001902020212 */ /* 0x000fe400078e3cff */
[----:B--2---:R-:W-:Y:S02]  /*07f0*/  @P6 LOP3.LUT R5, R5, R18, RZ, 0x3c, !PT ;  /* 0x0000001205056212 */ /* 0x004fe400078e3cff */
[----:B---3--:R-:W-:-:S02]  /*0800*/  @P6 LOP3.LUT R3, R3, R20, RZ, 0x3c, !PT ;  /* 0x0000001403036212 */ /* 0x008fc400078e3cff */
[----:B----4-:R-:W-:Y:S02]  /*0810*/  @P0 LOP3.LUT R5, R5, R22, RZ, 0x3c, !PT ;  /* 0x0000001605050212 */ /* 0x010fe400078e3cff */
[----:B------:R-:W-:Y:S02]  /*0820*/  @P0 LOP3.LUT R3, R3, R26, RZ, 0x3c, !PT ;  /* 0x0000001a03030212 */ /* 0x000fe400078e3cff */
[----:B------:R-:W-:-:S13]  /*0830*/  R2P PR, R24.B1, 0x7f ;  /* 0x0000007f18007804 */ /* 0x000fda0000001000 */
[----:B------:R-:W2:Y:S04]  /*0840*/  @P0 LDG.E R18, desc[UR4][R10.64+0xa0] ;  /* 0x0000a0040a120981 */ /* 0x000ea8000c1e1900 */
[----:B------:R-:W3:Y:S04]  /*0850*/  @P1 LDG.E R22, desc[UR4][R10.64+0xb4] ;  /* 0x0000b4040a161981 */ /* 0x000ee8000c1e1900 */
[----:B------:R-:W4:Y:S04]  /*0860*/  @P2 LDG.E R26, desc[UR4][R10.64+0xc8] ;  /* 0x0000c8040a1a2981 */ /* 0x000f28000c1e1900 */
[----:B------:R-:W4:Y:S04]  /*0870*/  @P3 LDG.E R28, desc[UR4][R10.64+0xdc] ;  /* 0x0000dc040a1c3981 */ /* 0x000f28000c1e1900 */
[----:B------:R-:W4:Y:S04]  /*0880*/  @P0 LDG.E R23, desc[UR4][R10.64+0xa4] ;  /* 0x0000a4040a170981 */ /* 0x000f28000c1e1900 */
[----:B------:R-:W4:Y:S04]  /*0890*/  @P0 LDG.E R20, desc[UR4][R10.64+0xa8] ;  /* 0x0000a8040a140981 */ /* 0x000f28000c1e1900 */
[----:B------:R-:W4:Y:S04]  /*08a0*/  @P4 LDG.E R25, desc[UR4][R10.64+0xf0] ;  /* 0x0000f0040a194981 */ /* 0x000f28000c1e1900 */
        /* <DEDUP_REMOVED lines=21> */
[----:B------:R-:W-:Y:S02]  /*0a00*/  LOP3.LUT P0, RZ, R24, 0x8000, RZ, 0xc0, !PT ;  /* 0x0000800018ff7812 */ /* 0x000fe4000780c0ff */
[----:B----4-:R-:W-:Y:S01]  /*0a10*/  @P5 LOP3.LUT R15, R15, R26, RZ, 0x3c, !PT ;  /* 0x0000001a0f0f5212 */ /* 0x010fe200078e3cff */
[----:B------:R-:W4:Y:S04]  /*0a20*/  @P3 LDG.E R24, desc[UR4][R10.64+0xe4] ;  /* 0x0000e4040a183981 */ /* 0x000f28000c1e1900 */
[----:B------:R-:W2:Y:S01]  /*0a30*/  @P6 LDG.E R26, desc[UR4][R10.64+0x118] ;  /* 0x000118040a1a6981 */ /* 0x000ea2000c1e1900 */
        /* <DEDUP_REMOVED lines=8> */
[----:B---3--:R-:W-:-:S03]  /*0ac0*/  @P2 LOP3.LUT R3, R3, R22, RZ, 0x3c, !PT ;  /* 0x0000001603032212 */ /* 0x008fc600078e3cff */
[----:B------:R-:W3:Y:S01]  /*0ad0*/  @P4 LDG.E R22, desc[UR4][R10.64+0x100] ;  /* 0x000100040a164981 */ /* 0x000ee2000c1e1900 */
[----:B--2---:R-:W-:-:S03]  /*0ae0*/  @P6 LOP3.LUT R15, R15, R26, RZ, 0x3c, !PT ;  /* 0x0000001a0f0f6212 */ /* 0x004fc600078e3cff */
[----:B------:R-:W2:Y:S01]  /*0af0*/  @P0 LDG.E R26, desc[UR4][R10.64+0x12c] ;  /* 0x00012c040a1a0981 */ /* 0x000ea2000c1e1900 */
[----:B----4-:R-:W-:-:S03]  /*0b00*/  @P2 LOP3.LUT R2, R2, R23, RZ, 0x3c, !PT ;  /* 0x0000001702022212 */ /* 0x010fc600078e3cff */
[----:B------:R-:W4:Y:S01]  /*0b10*/  @P4 LDG.E R23, desc[UR4][R10.64+0xfc] ;  /* 0x0000fc040a174981 */ /* 0x000f22000c1e1900 */
[----:B------:R-:W-:-:S03]  /*0b20*/  @P2 LOP3.LUT R5, R5, R20, RZ, 0x3c, !PT ;  /* 0x0000001405052212 */ /* 0x000fc600078e3cff */
[----:B------:R-:W4:Y:S01]  /*0b30*/  @P4 LDG.E R20, desc[UR4][R10.64+0xf8] ;  /* 0x0000f8040a144981 */ /* 0x000f22000c1e1900 */
[----:B------:R-:W-:Y:S02]  /*0b40*/  @P3 LOP3.LUT R2, R2, R27, RZ, 0x3c, !PT ;  /* 0x0000001b02023212 */ /* 0x000fe400078e3cff */
[----:B------:R-:W-:Y:S01]  /*0b50*/  @P3 LOP3.LUT R4, R4, R25, RZ, 0x3c, !PT ;  /* 0x0000001904043212 */ /* 0x000fe200078e3cff */
[----:B------:R-:W4:Y:S01]  /*0b60*/  @P5 LDG.E R27, desc[UR4][R10.64+0x110] ;  /* 0x000110040a1b5981 */ /* 0x000f22000c1e1900 */
[----:B------:R-:W-:-:S03]  /*0b70*/  @P3 LOP3.LUT R5, R5, R24, RZ, 0x3c, !PT ;  /* 0x0000001805053212 */ /* 0x000fc600078e3cff */
[----:B------:R-:W4:Y:S04]  /*0b80*/  @P5 LDG.E R25, desc[UR4][R10.64+0x108] ;  /* 0x000108040a195981 */ /* 0x000f28000c1e1900 */
        /* <DEDUP_REMOVED lines=19> */
[----:B------:R-:W-:-:S05]  /*0cc0*/  VIADD R19, R19, 0x10 ;  /* 0x0000001013137836 */ /* 0x000fca0000000000 */
[----:B------:R-:W-:Y:S02]  /*0cd0*/  ISETP.NE.AND P1, PT, R19, 0x20, PT ;  /* 0x000000201300780c */ /* 0x000fe40003f25270 */
[----:B------:R-:W-:Y:S02]  /*0ce0*/  @P5 LOP3.LUT R3, R3, R18, RZ, 0x3c, !PT ;  /* 0x0000001203035212 */ /* 0x000fe400078e3cff */
[----:B------:R-:W-:Y:S02]  /*0cf0*/  @P6 LOP3.LUT R4, R4, R21, RZ, 0x3c, !PT ;  /* 0x0000001504046212 */ /* 0x000fe400078e3cff */
[----:B---3--:R-:W-:-:S04]  /*0d00*/  @P6 LOP3.LUT R3, R3, R22, RZ, 0x3c, !PT ;  /* 0x0000001603036212 */ /* 0x008fc800078e3cff */
[----:B--2---:R-:W-:Y:S02]  /*0d10*/  @P0 LOP3.LUT R3, R3, R26, RZ, 0x3c, !PT ;  /* 0x0000001a03030212 */ /* 0x004fe400078e3cff */
[----:B----4-:R-:W-:Y:S02]  /*0d20*/  @P6 LOP3.LUT R2, R2, R23, RZ, 0x3c, !PT ;  /* 0x0000001702026212 */ /* 0x010fe400078e3cff */
[----:B------:R-:W-:Y:S02]  /*0d30*/  @P6 LOP3.LUT R5, R5, R20, RZ, 0x3c, !PT ;  /* 0x0000001405056212 */ /* 0x000fe400078e3cff */
[----:B------:R-:W-:Y:S02]  /*0d40*/  @P0 LOP3.LUT R2, R2, R27, RZ, 0x3c, !PT ;  /* 0x0000001b02020212 */ /* 0x000fe400078e3cff */
[----:B------:R-:W-:Y:S02]  /*0d50*/  @P0 LOP3.LUT R4, R4, R25, RZ, 0x3c, !PT ;  /* 0x0000001904040212 */ /* 0x000fe400078e3cff */
[----:B------:R-:W-:Y:S01]  /*0d60*/  @P0 LOP3.LUT R5, R5, R24, RZ, 0x3c, !PT ;  /* 0x0000001805050212 */ /* 0x000fe200078e3cff */
[----:B------:R-:W-:Y:S06]  /*0d70*/  @P1 BRA `(.L_x_19) ;  /* 0xfffffff400481947 */ /* 0x000fec000383ffff */
[----:B------:R-:W-:-:S05]  /*0d80*/  VIADD R17, R17, 0x1 ;  /* 0x0000000111117836 */ /* 0x000fca0000000000 */
[----:B------:R-:W-:-:S13]  /*0d90*/  ISETP.NE.AND P0, PT, R17, 0x5, PT ;  /* 0x000000051100780c */ /* 0x000fda0003f05270 */
[----:B------:R-:W-:Y:S05]  /*0da0*/  @P0 BRA `(.L_x_20) ;  /* 0xfffffff400300947 */ /* 0x000fea000383ffff */
[----:B------:R1:W-:Y:S01]  /*0db0*/  STG.E.64 desc[UR4][R6.64+0x8], R4 ;  /* 0x0000080406007986 */ /* 0x0003e2000c101b04 */
[----:B------:R-:W-:Y:S01]  /*0dc0*/  VIADD R14, R14, 0x1 ;  /* 0x000000010e0e7836 */ /* 0x000fe20000000000 */
[----:B------:R-:W-:Y:S02]  /*0dd0*/  LOP3.LUT R11, R13, 0x3, RZ, 0xc0, !PT ;  /* 0x000000030d0b7812 */ /* 0x000fe400078ec0ff */
[----:B------:R1:W-:Y:S02]  /*0de0*/  STG.E.64 desc[UR4][R6.64+0x10], R2 ;  /* 0x0000100206007986 */ /* 0x0003e4000c101b04 */
[----:B------:R-:W-:Y:S02]  /*0df0*/  ISETP.GE.U32.AND P0, PT, R14, R11, PT ;  /* 0x0000000b0e00720c */ /* 0x000fe40003f06070 */
[----:B------:R1:W-:Y:S11]  /*0e00*/  STG.E desc[UR4][R6.64+0x4], R15 ;  /* 0x0000040f06007986 */ /* 0x0003f6000c101904 */
[----:B------:R-:W-:Y:S05]  /*0e10*/  @!P0 BRA `(.L_x_21) ;  /* 0xfffffff400048947 */ /* 0x000fea000383ffff */
.L_x_18:
[----:B------:R-:W-:Y:S05]  /*0e20*/  BSYNC.RECONVERGENT B1 ;  /* 0x0000000000017941 */ /* 0x000fea0003800200 */
.L_x_17:
[C---:B------:R-:W-:Y:S01]  /*0e30*/  ISETP.GT.U32.AND P0, PT, R13.reuse, 0x3, PT ;  /* 0x000000030d00780c */ /* 0x040fe20003f04070 */
[----:B------:R-:W-:Y:S01]  /*0e40*/  VIADD R12, R12, 0x1 ;  /* 0x000000010c0c7836 */ /* 0x000fe20000000000 */
[--C-:B------:R-:W-:Y:S02]  /*0e50*/  SHF.R.U64 R13, R13, 0x2, R0.reuse ;  /* 0x000000020d0d7819 */ /* 0x100fe40000001200 */
[----:B------:R-:W-:Y:S02]  /*0e60*/  ISETP.GT.U32.AND.EX P0, PT, R0, RZ, PT, P0 ;  /* 0x000000ff0000720c */ /* 0x000fe40003f04100 */
[----:B------:R-:W-:-:S11]  /*0e70*/  SHF.R.U32.HI R0, RZ, 0x2, R0 ;  /* 0x00000002ff007819 */ /* 0x000fd60000011600 */
[----:B------:R-:W-:Y:S05]  /*0e80*/  @P0 BRA `(.L_x_22) ;  /* 0xfffffff000c80947 */ /* 0x000fea000383ffff */
.L_x_16:
[----:B------:R-:W-:Y:S05]  /*0e90*/  BSYNC.RECONVERGENT B0 ;  /* 0x0000000000007941 */ /* 0x000fea0003800200 */
.L_x_15:
[----:B------:R-:W-:Y:S04]  /*0ea0*/  STG.E.64 desc[UR4][R6.64+0x18], RZ ;  /* 0x000018ff06007986 */ /* 0x000fe8000c101b04 */
[----:B------:R-:W-:Y:S04]  /*0eb0*/  STG.E desc[UR4][R6.64+0x20], RZ ;  /* 0x000020ff06007986 */ /* 0x000fe8000c101904 */
[----:B------:R-:W-:Y:S01]  /*0ec0*/  STG.E.64 desc[UR4][R6.64+0x28], RZ ;  /* 0x000028ff06007986 */ /* 0x000fe2000c101b04 */
[----:B------:R-:W-:Y:S05]  /*0ed0*/  EXIT ;  /* 0x000000000000794d */ /* 0x000fea0003800000 */
.L_x_23:
        /* <DEDUP_REMOVED lines=10> */
.L_x_25:


//--------------------- .nv.global.init           --------------------------
	.section	.nv.global.init,"aw",@progbits
	.align	4
.nv.global.init:
	.type		mrg32k3aM1SubSeq,@object
	.size		mrg32k3aM1SubSeq,(mrg32k3aM2SubSeq - mrg32k3aM1SubSeq)
mrg32k3aM1SubSeq:
        /*0000*/ 	.byte	0x0b, 0xcc, 0xee, 0x04, 0x73, 0x29, 0x8b, 0x6f, 0xf6, 0x53, 0x03, 0xf6, 0x23, 0xf6, 0xea, 0xda
        /* <DEDUP_REMOVED lines=125> */
	.type		mrg32k3aM2SubSeq,@object
	.size		mrg32k3aM2SubSeq,(mrg32k3aM1 - mrg32k3aM2SubSeq)
mrg32k3aM2SubSeq:
        /* <DEDUP_REMOVED lines=126> */
	.type		mrg32k3aM1,@object
	.size		mrg32k3aM1,(mrg32k3aM1Seq - mrg32k3aM1)
mrg32k3aM1:
        /* <DEDUP_REMOVED lines=144> */
	.type		mrg32k3aM1Seq,@object
	.size		mrg32k3aM1Seq,(mrg32k3aM2 - mrg32k3aM1Seq)
mrg32k3aM1Seq:
        /* <DEDUP_REMOVED lines=144> */
	.type		mrg32k3aM2,@object
	.size		mrg32k3aM2,(mrg32k3aM2Seq - mrg32k3aM2)
mrg32k3aM2:
        /* <DEDUP_REMOVED lines=144> */
	.type		mrg32k3aM2Seq,@object
	.size		mrg32k3aM2Seq,(precalc_xorwow_matrix - mrg32k3aM2Seq)
mrg32k3aM2Seq:
        /* <DEDUP_REMOVED lines=144> */
	.type		precalc_xorwow_matrix,@object
	.size		precalc_xorwow_matrix,(precalc_xorwow_offset_matrix - precalc_xorwow_matrix)
precalc_xorwow_matrix:
        /* <DEDUP_REMOVED lines=6400> */
	.type		precalc_xorwow_offset_matrix,@object
	.size		precalc_xorwow_offset_matrix,($str$3 - precalc_xorwow_offset_matrix)
precalc_xorwow_offset_matrix:
        /* <DEDUP_REMOVED lines=6400> */
	.type		$str$3,@object
	.size		$str$3,($str$2 - $str$3)
$str$3:
        /*353c0*/ 	.byte	0x42, 0x61, 0x74, 0x63, 0x68, 0x20, 0x63, 0x6f, 0x6d, 0x70, 0x6c, 0x65, 0x74, 0x65, 0x64, 0x3a
        /*353d0*/ 	.byte	0x20, 0x54, 0x6f, 0x74, 0x61, 0x6c, 0x20, 0x6f, 0x70, 0x65, 0x72, 0x61, 0x74, 0x69, 0x6f, 0x6e
        /*353e0*/ 	.byte	0x73, 0x3a, 0x20, 0x32, 0x5e, 0x25, 0x2e, 0x32, 0x6c, 0x66, 0x0a, 0x00
	.type		$str$2,@object
	.size		$str$2,(.L_9 - $str$2)
$str$2:
        /*353ec*/ 	.byte	0x43, 0x6f, 0x6c, 0x6c, 0x69, 0x73, 0x69, 0x6f, 0x6e, 0x20, 0x64, 0x65, 0x74, 0x65, 0x63, 0x74
        /*353fc*/ 	.byte	0x65, 0x64, 0x21, 0x20, 0x53, 0x74, 0x65, 0x70, 0x73, 0x20, 0x54, 0x61, 0x6d, 0x65, 0x3a, 0x20
        /*3540c*/ 	.byte	0x25, 0x6c, 0x6c, 0x75, 0x2c, 0x20, 0x53, 0x74, 0x65, 0x70, 0x73, 0x20, 0x57, 0x69, 0x6c, 0x64
        /*3541c*/ 	.byte	0x3a, 0x20, 0x25, 0x6c, 0x6c, 0x75, 0x0a, 0x00
.L_9:


//--------------------- .nv.shared.reserved.0     --------------------------
	.section	.nv.shared.reserved.0,"aw",@nobits
	.weak		__nv_reservedSMEM_offset_0_alias
	.size		__nv_reservedSMEM_offset_0_alias, 0, 64
	.other		__nv_reservedSMEM_offset_0_alias,@"STO_CUDA_RESERVED_SHARED STV_DEFAULT"
__nv_reservedSMEM_offset_0_alias:
	.zero		0
	.zero		64


//--------------------- .nv.constant0._Z14generate_pathsP17curandStateXORWOWyyy --------------------------
	.section	.nv.constant0._Z14generate_pathsP17curandStateXORWOWyyy,"a",@progbits
	.sectionflags	@""
	.align	4
.nv.constant0._Z14generate_pathsP17curandStateXORWOWyyy:
	.zero		928


//--------------------- .nv.constant0._Z18init_curand_statesP17curandStateXORWOWy --------------------------
	.section	.nv.constant0._Z18init_curand_statesP17curandStateXORWOWy,"a",@progbits
	.sectionflags	@""
	.align	4
.nv.constant0._Z18init_curand_statesP17curandStateXORWOWy:
	.zero		912


//--------------------- SYMBOLS --------------------------

	.type		.nv.reservedSmem.offset0,@object
	.size		.nv.reservedSmem.offset0,0x4
	.type		vprintf,@function
